	.headerflags	@"EF_CUDA_TEXMODE_UNIFIED EF_CUDA_64BIT_ADDRESS EF_CUDA_SM80 EF_CUDA_VIRTUAL_SM(EF_CUDA_SM80)"
	.elftype	@"ET_EXEC"


//--------------------- .nv.info                  --------------------------
	.section	.nv.info,"",@"SHT_CUDA_INFO"
	.align	4


	//----- nvinfo : EIATTR_REGCOUNT
	.align		4
        /*0000*/ 	.byte	0x04, 0x2f
        /*0002*/ 	.short	(.L_1 - .L_0)
	.align		4
.L_0:
        /*0004*/ 	.word	index@(candidate4)
        /*0008*/ 	.word	0x000000a8


	//----- nvinfo : EIATTR_MAX_STACK_SIZE
	.align		4
.L_1:
        /*000c*/ 	.byte	0x04, 0x23
        /*000e*/ 	.short	(.L_3 - .L_2)
	.align		4
.L_2:
        /*0010*/ 	.word	index@(candidate4)
        /*0014*/ 	.word	0x00000000


	//----- nvinfo : EIATTR_MIN_STACK_SIZE
	.align		4
.L_3:
        /*0018*/ 	.byte	0x04, 0x12
        /*001a*/ 	.short	(.L_5 - .L_4)
	.align		4
.L_4:
        /*001c*/ 	.word	index@(candidate4)
        /*0020*/ 	.word	0x00000000


	//----- nvinfo : EIATTR_FRAME_SIZE
	.align		4
.L_5:
        /*0024*/ 	.byte	0x04, 0x11
        /*0026*/ 	.short	(.L_7 - .L_6)
	.align		4
.L_6:
        /*0028*/ 	.word	index@(candidate4)
        /*002c*/ 	.word	0x00000000
.L_7:


//--------------------- .nv.info.candidate4       --------------------------
	.section	.nv.info.candidate4,"",@"SHT_CUDA_INFO"
	.align	4


	//----- nvinfo : EIATTR_CUDA_API_VERSION
	.align		4
        /*0000*/ 	.byte	0x04, 0x37
        /*0002*/ 	.short	(.L_9 - .L_8)
.L_8:
        /*0004*/ 	.word	0x00000075


	//----- nvinfo : EIATTR_SW2861232_WAR
	.align		4
.L_9:
        /*0008*/ 	.byte	0x01, 0x35
	.zero		2


	//----- nvinfo : EIATTR_PARAM_CBANK
	.align		4
        /*000c*/ 	.byte	0x04, 0x0a
        /*000e*/ 	.short	(.L_11 - .L_10)
	.align		4
.L_10:
        /*0010*/ 	.word	index@(.nv.constant0.candidate4)
        /*0014*/ 	.short	0x0160
        /*0016*/ 	.short	0x0018


	//----- nvinfo : EIATTR_CBANK_PARAM_SIZE
	.align		4
.L_11:
        /*0018*/ 	.byte	0x03, 0x19
        /*001a*/ 	.short	0x0018


	//----- nvinfo : EIATTR_KPARAM_INFO
	.align		4
        /*001c*/ 	.byte	0x04, 0x17
        /*001e*/ 	.short	(.L_13 - .L_12)
.L_12:
        /*0020*/ 	.word	0x00000000
        /*0024*/ 	.short	0x0002
        /*0026*/ 	.short	0x0010
        /*0028*/ 	.byte	0x00, 0xf0, 0x21, 0x00


	//----- nvinfo : EIATTR_KPARAM_INFO
	.align		4
.L_13:
        /*002c*/ 	.byte	0x04, 0x17
        /*002e*/ 	.short	(.L_15 - .L_14)
.L_14:
        /*0030*/ 	.word	0x00000000
        /*0034*/ 	.short	0x0001
        /*0036*/ 	.short	0x0008
        /*0038*/ 	.byte	0x00, 0xf0, 0x21, 0x00


	//----- nvinfo : EIATTR_KPARAM_INFO
	.align		4
.L_15:
        /*003c*/ 	.byte	0x04, 0x17
        /*003e*/ 	.short	(.L_17 - .L_16)
.L_16:
        /*0040*/ 	.word	0x00000000
        /*0044*/ 	.short	0x0000
        /*0046*/ 	.short	0x0000
        /*0048*/ 	.byte	0x00, 0xf0, 0x21, 0x00


	//----- nvinfo : EIATTR_MAXREG_COUNT
	.align		4
.L_17:
        /*004c*/ 	.byte	0x03, 0x1b
        /*004e*/ 	.short	0x00ff


	//----- nvinfo : EIATTR_EXIT_INSTR_OFFSETS
	.align		4
        /*0050*/ 	.byte	0x04, 0x1c
        /*0052*/ 	.short	(.L_19 - .L_18)


	//   ....[0]....
.L_18:
        /*0054*/ 	.word	0x00005d70


	//----- nvinfo : EIATTR_MAX_THREADS
	.align		4
.L_19:
        /*0058*/ 	.byte	0x04, 0x05
        /*005a*/ 	.short	(.L_21 - .L_20)
.L_20:
        /*005c*/ 	.word	0x00000080
        /*0060*/ 	.word	0x00000001
        /*0064*/ 	.word	0x00000001


	//----- nvinfo : EIATTR_CRS_STACK_SIZE
	.align		4
.L_21:
        /*0068*/ 	.byte	0x04, 0x1e
        /*006a*/ 	.short	(.L_23 - .L_22)
.L_22:
        /*006c*/ 	.word	0x00000000
.L_23:


//--------------------- .nv.rel.action            --------------------------
	.section	.nv.rel.action,"",@"SHT_CUDA_RELOCINFO"
	.align	8
	.sectionentsize	8
        /*0000*/ 	.byte	0x4b, 0x00, 0x00, 0x00, 0x00, 0x00, 0x00, 0x00, 0x00, 0x02, 0x02, 0x08, 0x10, 0x0a, 0x2f, 0x22
        /* <DEDUP_REMOVED lines=13> */


//--------------------- .nv.constant0.candidate4  --------------------------
	.section	.nv.constant0.candidate4,"a",@progbits
	.align	4
.nv.constant0.candidate4:
	.zero		376


//--------------------- .text.candidate4          --------------------------
	.section	.text.candidate4,"ax",@progbits
	.sectionflags	@"SHF_BARRIERS=1"
	.sectioninfo	@"SHI_REGISTERS=168"
	.align	128
        .global         candidate4
        .type           candidate4,@function
        .size           candidate4,(.L_x_9 - candidate4)
        .other          candidate4,@"STO_CUDA_ENTRY STV_DEFAULT"
candidate4:
.text.candidate4:
[----:B------:R-:W-:-:S02]  /*0000*/  MOV R1, c[0x0][0x28] ;  /* 0x00000a0000017a02 */ /* 0x000fc40000000f00 */
[----:B------:R-:W0:Y:S01]  /*0010*/  S2R R0, SR_TID.X ;  /* 0x0000000000007919 */ /* 0x000e220000002100 */
[----:B------:R-:W-:Y:S01]  /*0020*/  HFMA2.MMA R16, -RZ, RZ, 0, 0 ;  /* 0x00000000ff107435 */ /* 0x000fe200000001ff */
[----:B------:R-:W-:Y:S01]  /*0030*/  MOV R63, RZ ;  /* 0x000000ff003f7202 */ /* 0x000fe20000000f00 */
[----:B------:R-:W-:Y:S01]  /*0040*/  HFMA2.MMA R65, -RZ, RZ, 0, 0 ;  /* 0x00000000ff417435 */ /* 0x000fe200000001ff */
[----:B------:R-:W1:Y:S01]  /*0050*/  S2R R17, SR_CTAID.X ;  /* 0x0000000000117919 */ /* 0x000e620000002500 */
[----:B------:R-:W-:Y:S01]  /*0060*/  HFMA2.MMA R73, -RZ, RZ, 0, 0 ;  /* 0x00000000ff497435 */ /* 0x000fe200000001ff */
[----:B------:R-:W-:Y:S01]  /*0070*/  MOV R71, RZ ;  /* 0x000000ff00477202 */ /* 0x000fe20000000f00 */
        /* <DEDUP_REMOVED lines=9> */
[----:B------:R-:W-:Y:S01]  /*0110*/  ULDC.64 UR4, c[0x0][0x118] ;  /* 0x0000460000047ab9 */ /* 0x000fe20000000a00 */
[C---:B0-----:R-:W-:Y:S01]  /*0120*/  IADD3 R18, R0.reuse, 0x2, RZ ;  /* 0x0000000200127810 */ /* 0x041fe20007ffe0ff */
[C---:B------:R-:W-:Y:S01]  /*0130*/  IMAD.HI R109, R0.reuse, 0x38e38e39, RZ ;  /* 0x38e38e39006d7827 */ /* 0x040fe200078e02ff */
[----:B------:R-:W-:-:S02]  /*0140*/  IADD3 R19, R0, 0x4, RZ ;  /* 0x0000000400137810 */ /* 0x000fc40007ffe0ff */
[----:B------:R-:W-:Y:S01]  /*0150*/  IADD3 R12, R0, 0x1280, RZ ;  /* 0x00001280000c7810 */ /* 0x000fe20007ffe0ff */
[----:B------:R-:W-:Y:S01]  /*0160*/  IMAD.HI R2, R18, 0x2aaaaaab, RZ ;  /* 0x2aaaaaab12027827 */ /* 0x000fe200078e02ff */
[----:B------:R-:W-:Y:S02]  /*0170*/  SHF.R.U32.HI R4, RZ, 0x1f, R109 ;  /* 0x0000001fff047819 */ /* 0x000fe4000001166d */
[----:B------:R-:W-:Y:S01]  /*0180*/  IADD3 R24, R0, 0x10, RZ ;  /* 0x0000001000187810 */ /* 0x000fe20007ffe0ff */
[----:B-1----:R-:W-:Y:S01]  /*0190*/  IMAD.HI R23, R17, -0x6db6db6d, R16 ;  /* 0x9249249311177827 */ /* 0x002fe200078e0210 */
[----:B------:R-:W-:Y:S02]  /*01a0*/  LEA.HI R3, R2, R2, RZ, 0x1 ;  /* 0x0000000202037211 */ /* 0x000fe400078f08ff */
[----:B------:R-:W-:Y:S01]  /*01b0*/  LEA.HI.SX32 R29, R109, R4, 0x1d ;  /* 0x000000046d1d7211 */ /* 0x000fe200078feaff */
[----:B------:R-:W-:Y:S01]  /*01c0*/  IMAD.HI R5, R19, 0x2aaaaaab, RZ ;  /* 0x2aaaaaab13057827 */ /* 0x000fe200078e02ff */
[----:B------:R-:W-:-:S02]  /*01d0*/  SHF.R.U32.HI R2, RZ, 0x1f, R23 ;  /* 0x0000001fff027819 */ /* 0x000fc40000011617 */
[----:B------:R-:W-:Y:S01]  /*01e0*/  LEA.HI.SX32 R109, R109, R4, 0x1c ;  /* 0x000000046d6d7211 */ /* 0x000fe200078fe2ff */
[----:B------:R-:W-:Y:S01]  /*01f0*/  IMAD R18, R3, -0x6, R18 ;  /* 0xfffffffa03127824 */ /* 0x000fe200078e0212 */
[----:B------:R-:W-:Y:S01]  /*0200*/  LEA.HI.SX32 R23, R23, R2, 0x1e ;  /* 0x0000000217177211 */ /* 0x000fe200078ff2ff */
[----:B------:R-:W-:Y:S01]  /*0210*/  IMAD.HI R12, R12, 0x38e38e39, RZ ;  /* 0x38e38e390c0c7827 */ /* 0x000fe200078e02ff */
[C---:B------:R-:W-:Y:S02]  /*0220*/  IADD3 R2, R0.reuse, 0x28, RZ ;  /* 0x0000002800027810 */ /* 0x040fe40007ffe0ff */
[----:B------:R-:W-:Y:S01]  /*0230*/  IADD3 R4, R0, 0x80, RZ ;  /* 0x0000008000047810 */ /* 0x000fe20007ffe0ff */
[----:B------:R-:W-:Y:S01]  /*0240*/  IMAD.HI R45, R24, 0x38e38e39, RZ ;  /* 0x38e38e39182d7827 */ /* 0x000fe200078e02ff */
[----:B------:R-:W-:Y:S02]  /*0250*/  LEA.HI R6, R5, R5, RZ, 0x1 ;  /* 0x0000000505067211 */ /* 0x000fe400078f08ff */
[----:B------:R-:W-:Y:S01]  /*0260*/  IADD3 R3, R0, 0x38, RZ ;  /* 0x0000003800037810 */ /* 0x000fe20007ffe0ff */
[----:B------:R-:W-:Y:S01]  /*0270*/  IMAD.HI R25, R2, 0x38e38e39, RZ ;  /* 0x38e38e3902197827 */ /* 0x000fe200078e02ff */
[----:B------:R-:W-:-:S02]  /*0280*/  IADD3 R5, R0, 0x100, RZ ;  /* 0x0000010000057810 */ /* 0x000fc40007ffe0ff */
[----:B------:R-:W-:Y:S01]  /*0290*/  SHF.R.U32.HI R15, RZ, 0x1f, R12 ;  /* 0x0000001fff0f7819 */ /* 0x000fe2000001160c */
[----:B------:R-:W-:Y:S01]  /*02a0*/  IMAD.HI R4, R4, 0x38e38e39, RZ ;  /* 0x38e38e3904047827 */ /* 0x000fe200078e02ff */
[----:B------:R-:W-:Y:S02]  /*02b0*/  IADD3 R14, R0, 0x2080, RZ ;  /* 0x00002080000e7810 */ /* 0x000fe40007ffe0ff */
[----:B------:R-:W-:Y:S01]  /*02c0*/  LEA.HI.SX32 R120, R12, R15, 0x1c ;  /* 0x0000000f0c787211 */ /* 0x000fe200078fe2ff */
[----:B------:R-:W-:Y:S01]  /*02d0*/  IMAD R19, R6, -0x6, R19 ;  /* 0xfffffffa06137824 */ /* 0x000fe200078e0213 */
[----:B------:R-:W-:Y:S01]  /*02e0*/  SHF.R.U32.HI R6, RZ, 0x1f, R25 ;  /* 0x0000001fff067819 */ /* 0x000fe20000011619 */
[----:B------:R-:W-:Y:S01]  /*02f0*/  IMAD.HI R28, R3, 0x38e38e39, RZ ;  /* 0x38e38e39031c7827 */ /* 0x000fe200078e02ff */
[----:B------:R-:W-:Y:S02]  /*0300*/  SHF.R.U32.HI R107, RZ, 0x1f, R4 ;  /* 0x0000001fff6b7819 */ /* 0x000fe40000011604 */
[----:B------:R-:W-:Y:S01]  /*0310*/  LEA.HI.SX32 R25, R25, R6, 0x1c ;  /* 0x0000000619197211 */ /* 0x000fe200078fe2ff */
[----:B------:R-:W-:Y:S01]  /*0320*/  IMAD.HI R20, R5, 0x38e38e39, RZ ;  /* 0x38e38e3905147827 */ /* 0x000fe200078e02ff */
[----:B------:R-:W-:-:S02]  /*0330*/  IADD3 R6, R0, 0x30, RZ ;  /* 0x0000003000067810 */ /* 0x000fc40007ffe0ff */
[-C--:B------:R-:W-:Y:S01]  /*0340*/  LEA.HI.SX32 R21, R4, R107.reuse, 0x1d ;  /* 0x0000006b04157211 */ /* 0x080fe200078feaff */
[----:B------:R-:W-:Y:S01]  /*0350*/  IMAD.HI R14, R14, 0x38e38e39, RZ ;  /* 0x38e38e390e0e7827 */ /* 0x000fe200078e02ff */
[----:B------:R-:W-:Y:S02]  /*0360*/  LEA.HI.SX32 R107, R4, R107, 0x1c ;  /* 0x0000006b046b7211 */ /* 0x000fe400078fe2ff */
[----:B------:R-:W-:Y:S01]  /*0370*/  IADD3 R5, R0, 0x18, RZ ;  /* 0x0000001800057810 */ /* 0x000fe20007ffe0ff */
[----:B------:R-:W-:Y:S01]  /*0380*/  IMAD.HI R27, R6, 0x38e38e39, RZ ;  /* 0x38e38e39061b7827 */ /* 0x000fe200078e02ff */
[----:B------:R-:W-:Y:S02]  /*0390*/  SHF.R.U32.HI R9, RZ, 0x1f, R28 ;  /* 0x0000001fff097819 */ /* 0x000fe4000001161c */
[----:B------:R-:W-:Y:S01]  /*03a0*/  IADD3 R4, R0, 0x20, RZ ;  /* 0x0000002000047810 */ /* 0x000fe20007ffe0ff */
[----:B------:R-:W-:Y:S01]  /*03b0*/  IMAD.HI R32, R5, 0x38e38e39, RZ ;  /* 0x38e38e3905207827 */ /* 0x000fe200078e02ff */
[----:B------:R-:W-:-:S02]  /*03c0*/  LEA.HI.SX32 R28, R28, R9, 0x1c ;  /* 0x000000091c1c7211 */ /* 0x000fc400078fe2ff */
[----:B------:R-:W-:Y:S01]  /*03d0*/  IADD3 R9, R0, 0x40, RZ ;  /* 0x0000004000097810 */ /* 0x000fe20007ffe0ff */
[----:B------:R-:W-:Y:S01]  /*03e0*/  IMAD.HI R43, R4, 0x38e38e39, RZ ;  /* 0x38e38e39042b7827 */ /* 0x000fe200078e02ff */
[----:B------:R-:W-:Y:S02]  /*03f0*/  SHF.R.U32.HI R8, RZ, 0x1f, R27 ;  /* 0x0000001fff087819 */ /* 0x000fe4000001161b */
[----:B------:R-:W-:Y:S01]  /*0400*/  SHF.R.U32.HI R11, RZ, 0x1f, R32 ;  /* 0x0000001fff0b7819 */ /* 0x000fe20000011620 */
[----:B------:R-:W-:Y:S01]  /*0410*/  IMAD.HI R40, R9, 0x38e38e39, RZ ;  /* 0x38e38e3909287827 */ /* 0x000fe200078e02ff */
[----:B------:R-:W-:Y:S02]  /*0420*/  SHF.R.U32.HI R10, RZ, 0x1f, R43 ;  /* 0x0000001fff0a7819 */ /* 0x000fe4000001162b */
[----:B------:R-:W-:Y:S01]  /*0430*/  LEA.HI.SX32 R27, R27, R8, 0x1c ;  /* 0x000000081b1b7211 */ /* 0x000fe200078fe2ff */
[----:B------:R-:W-:Y:S01]  /*0440*/  IMAD R3, R28, -0x48, R3 ;  /* 0xffffffb81c037824 */ /* 0x000fe200078e0203 */
[----:B------:R-:W-:-:S02]  /*0450*/  IADD3 R8, R0, 0x500, RZ ;  /* 0x0000050000087810 */ /* 0x000fc40007ffe0ff */
[----:B------:R-:W-:Y:S01]  /*0460*/  LEA.HI.SX32 R32, R32, R11, 0x1c ;  /* 0x0000000b20207211 */ /* 0x000fe200078fe2ff */
[----:B------:R-:W-:Y:S01]  /*0470*/  IMAD R59, R27, -0x48, R6 ;  /* 0xffffffb81b3b7824 */ /* 0x000fe200078e0206 */
[----:B------:R-:W-:Y:S01]  /*0480*/  SHF.R.U32.HI R7, RZ, 0x1f, R20 ;  /* 0x0000001fff077819 */ /* 0x000fe20000011614 */
[----:B------:R-:W-:Y:S01]  /*0490*/  IMAD.HI R41, R8, 0x38e38e39, RZ ;  /* 0x38e38e3908297827 */ /* 0x000fe200078e02ff */
[----:B------:R-:W-:Y:S02]  /*04a0*/  SHF.R.U32.HI R11, RZ, 0x1f, R40 ;  /* 0x0000001fff0b7819 */ /* 0x000fe40000011628 */
[----:B------:R-:W-:Y:S01]  /*04b0*/  LEA.HI.SX32 R43, R43, R10, 0x1c ;  /* 0x0000000a2b2b7211 */ /* 0x000fe200078fe2ff */
[--C-:B------:R-:W-:Y:S01]  /*04c0*/  IMAD R107, R107, 0x480, R3.reuse ;  /* 0x000004806b6b7824 */ /* 0x100fe200078e0203 */
[----:B------:R-:W-:Y:S01]  /*04d0*/  IADD3 R10, R0, 0x980, RZ ;  /* 0x00000980000a7810 */ /* 0x000fe20007ffe0ff */
[----:B------:R-:W-:Y:S01]  /*04e0*/  IMAD R120, R120, 0x480, R3 ;  /* 0x0000048078787824 */ /* 0x000fe200078e0203 */
[----:B------:R-:W-:Y:S01]  /*04f0*/  LEA.HI.SX32 R105, R20, R7, 0x1c ;  /* 0x0000000714697211 */ /* 0x000fe200078fe2ff */
[----:B------:R-:W-:Y:S01]  /*0500*/  IMAD R43, R43, -0x48, R4 ;  /* 0xffffffb82b2b7824 */ /* 0x000fe200078e0204 */
[----:B------:R-:W-:Y:S01]  /*0510*/  LEA.HI.SX32 R40, R40, R11, 0x1c ;  /* 0x0000000b28287211 */ /* 0x000fe200078fe2ff */
[----:B------:R-:W-:Y:S01]  /*0520*/  IMAD.HI R152, R10, 0x38e38e39, RZ ;  /* 0x38e38e390a987827 */ /* 0x000fe200078e02ff */
[----:B------:R-:W-:-:S02]  /*0530*/  LEA.HI.SX32 R20, R20, R7, 0x1d ;  /* 0x0000000714147211 */ /* 0x000fc400078feaff */
[----:B------:R-:W-:Y:S01]  /*0540*/  IADD3 R11, R0, 0xe00, RZ ;  /* 0x00000e00000b7810 */ /* 0x000fe20007ffe0ff */
[----:B------:R-:W-:Y:S01]  /*0550*/  IMAD R57, R40, -0x48, R9 ;  /* 0xffffffb828397824 */ /* 0x000fe200078e0209 */
[----:B------:R-:W-:Y:S02]  /*0560*/  IADD3 R7, R0, 0x8, RZ ;  /* 0x0000000800077810 */ /* 0x000fe40007ffe0ff */
[----:B------:R-:W-:Y:S01]  /*0570*/  SHF.R.U32.HI R10, RZ, 0x1f, R41 ;  /* 0x0000001fff0a7819 */ /* 0x000fe20000011629 */
[----:B------:R-:W-:Y:S01]  /*0580*/  IMAD.HI R136, R11, 0x38e38e39, RZ ;  /* 0x38e38e390b887827 */ /* 0x000fe200078e02ff */
[----:B------:R-:W-:Y:S02]  /*0590*/  SHF.R.U32.HI R11, RZ, 0x1f, R152 ;  /* 0x0000001fff0b7819 */ /* 0x000fe40000011698 */
[----:B------:R-:W-:Y:S01]  /*05a0*/  LEA.HI.SX32 R41, R41, R10, 0x1c ;  /* 0x0000000a29297211 */ /* 0x000fe200078fe2ff */
[----:B------:R-:W-:Y:S01]  /*05b0*/  IMAD.HI R38, R7, 0x38e38e39, RZ ;  /* 0x38e38e3907267827 */ /* 0x000fe200078e02ff */
[----:B------:R-:W-:-:S02]  /*05c0*/  SHF.R.U32.HI R8, RZ, 0x1f, R45 ;  /* 0x0000001fff087819 */ /* 0x000fc4000001162d */
[----:B------:R-:W-:Y:S01]  /*05d0*/  IADD3 R10, R0, 0x1700, RZ ;  /* 0x00001700000a7810 */ /* 0x000fe20007ffe0ff */
[--C-:B------:R-:W-:Y:S01]  /*05e0*/  IMAD R27, R41, 0x480, R3.reuse ;  /* 0x00000480291b7824 */ /* 0x100fe200078e0203 */
[----:B------:R-:W-:Y:S02]  /*05f0*/  LEA.HI.SX32 R152, R152, R11, 0x1c ;  /* 0x0000000b98987211 */ /* 0x000fe400078fe2ff */
[----:B------:R-:W-:Y:S01]  /*0600*/  SHF.R.U32.HI R13, RZ, 0x1f, R38 ;  /* 0x0000001fff0d7819 */ /* 0x000fe20000011626 */
[----:B------:R-:W-:Y:S01]  /*0610*/  IMAD.HI R104, R10, 0x38e38e39, RZ ;  /* 0x38e38e390a687827 */ /* 0x000fe200078e02ff */
[----:B------:R-:W-:Y:S02]  /*0620*/  LEA.HI.SX32 R45, R45, R8, 0x1c ;  /* 0x000000082d2d7211 */ /* 0x000fe400078fe2ff */
[----:B------:R-:W-:Y:S01]  /*0630*/  IADD3 R11, R0, 0x1b80, RZ ;  /* 0x00001b80000b7810 */ /* 0x000fe20007ffe0ff */
[----:B------:R-:W-:Y:S01]  /*0640*/  IMAD R152, R152, 0x480, R3 ;  /* 0x0000048098987824 */ /* 0x000fe200078e0203 */
[C---:B------:R-:W-:Y:S01]  /*0650*/  IADD3 R12, R0.reuse, 0x2000, RZ ;  /* 0x00002000000c7810 */ /* 0x040fe20007ffe0ff */
[----:B------:R-:W-:Y:S01]  /*0660*/  IMAD R45, R45, -0x48, R24 ;  /* 0xffffffb82d2d7824 */ /* 0x000fe200078e0218 */
[----:B------:R-:W-:Y:S01]  /*0670*/  IADD3 R8, R0, 0x580, RZ ;  /* 0x0000058000087810 */ /* 0x000fe20007ffe0ff */
[----:B------:R-:W-:Y:S01]  /*0680*/  IMAD.HI R39, R11, 0x38e38e39, RZ ;  /* 0x38e38e390b277827 */ /* 0x000fe200078e02ff */
[----:B------:R-:W-:-:S02]  /*0690*/  LEA.HI.SX32 R38, R38, R13, 0x1c ;  /* 0x0000000d26267211 */ /* 0x000fc400078fe2ff */
[----:B------:R-:W-:Y:S01]  /*06a0*/  SHF.R.U32.HI R13, RZ, 0x1f, R136 ;  /* 0x0000001fff0d7819 */ /* 0x000fe20000011688 */
[----:B------:R-:W-:Y:S01]  /*06b0*/  IMAD.HI R36, R12, 0x38e38e39, RZ ;  /* 0x38e38e390c247827 */ /* 0x000fe200078e02ff */
[----:B------:R-:W-:Y:S02]  /*06c0*/  IADD3 R10, R0, 0xa00, RZ ;  /* 0x00000a00000a7810 */ /* 0x000fe40007ffe0ff */
[----:B------:R-:W-:Y:S01]  /*06d0*/  SHF.R.U32.HI R11, RZ, 0x1f, R104 ;  /* 0x0000001fff0b7819 */ /* 0x000fe20000011668 */
[----:B------:R-:W-:Y:S01]  /*06e0*/  IMAD.HI R8, R8, 0x38e38e39, RZ ;  /* 0x38e38e3908087827 */ /* 0x000fe200078e02ff */
[----:B------:R-:W-:Y:S02]  /*06f0*/  LEA.HI.SX32 R136, R136, R13, 0x1c ;  /* 0x0000000d88887211 */ /* 0x000fe400078fe2ff */
[----:B------:R-:W-:Y:S01]  /*0700*/  SHF.R.U32.HI R13, RZ, 0x1f, R36 ;  /* 0x0000001fff0d7819 */ /* 0x000fe20000011624 */
[----:B------:R-:W-:Y:S01]  /*0710*/  IMAD.HI R10, R10, 0x38e38e39, RZ ;  /* 0x38e38e390a0a7827 */ /* 0x000fe200078e02ff */
[----:B------:R-:W-:-:S02]  /*0720*/  LEA.HI.SX32 R104, R104, R11, 0x1c ;  /* 0x0000000b68687211 */ /* 0x000fc400078fe2ff */
[----:B------:R-:W-:Y:S01]  /*0730*/  SHF.R.U32.HI R11, RZ, 0x1f, R8 ;  /* 0x0000001fff0b7819 */ /* 0x000fe20000011608 */
[----:B------:R-:W-:Y:S01]  /*0740*/  IMAD R55, R38, -0x48, R7 ;  /* 0xffffffb826377824 */ /* 0x000fe200078e0207 */
[----:B------:R-:W-:Y:S01]  /*0750*/  LEA.HI.SX32 R36, R36, R13, 0x1c ;  /* 0x0000000d24247211 */ /* 0x000fe200078fe2ff */
[--C-:B------:R-:W-:Y:S01]  /*0760*/  IMAD R136, R136, 0x480, R3.reuse ;  /* 0x0000048088887824 */ /* 0x100fe200078e0203 */
[----:B------:R-:W-:Y:S01]  /*0770*/  SHF.R.U32.HI R13, RZ, 0x1f, R10 ;  /* 0x0000001fff0d7819 */ /* 0x000fe2000001160a */
[----:B------:R-:W-:Y:S01]  /*0780*/  IMAD R104, R104, 0x480, R3 ;  /* 0x0000048068687824 */ /* 0x000fe200078e0203 */
[----:B------:R-:W-:Y:S02]  /*0790*/  LEA.HI.SX32 R34, R8, R11, 0x1c ;  /* 0x0000000b08227211 */ /* 0x000fe400078fe2ff */
[----:B------:R-:W-:Y:S02]  /*07a0*/  IADD3 R8, R0, 0xe80, RZ ;  /* 0x00000e8000087810 */ /* 0x000fe40007ffe0ff */
[----:B------:R-:W-:-:S02]  /*07b0*/  LEA.HI.SX32 R150, R10, R13, 0x1c ;  /* 0x0000000d0a967211 */ /* 0x000fc400078fe2ff */
[----:B------:R-:W-:Y:S01]  /*07c0*/  SHF.R.U32.HI R12, RZ, 0x1f, R39 ;  /* 0x0000001fff0c7819 */ /* 0x000fe20000011627 */
[----:B------:R-:W-:Y:S01]  /*07d0*/  IMAD.HI R8, R8, 0x38e38e39, RZ ;  /* 0x38e38e3908087827 */ /* 0x000fe200078e02ff */
[C---:B------:R-:W-:Y:S02]  /*07e0*/  IADD3 R11, R0.reuse, 0x1300, RZ ;  /* 0x00001300000b7810 */ /* 0x040fe40007ffe0ff */
[C---:B------:R-:W-:Y:S02]  /*07f0*/  IADD3 R10, R0.reuse, 0x1780, RZ ;  /* 0x00001780000a7810 */ /* 0x040fe40007ffe0ff */
[----:B------:R-:W-:Y:S01]  /*0800*/  LEA.HI.SX32 R39, R39, R12, 0x1c ;  /* 0x0000000c27277211 */ /* 0x000fe200078fe2ff */
[----:B------:R-:W-:Y:S01]  /*0810*/  IMAD.HI R118, R11, 0x38e38e39, RZ ;  /* 0x38e38e390b767827 */ /* 0x000fe200078e02ff */
[----:B------:R-:W-:Y:S02]  /*0820*/  IADD3 R12, R0, 0x1c00, RZ ;  /* 0x00001c00000c7810 */ /* 0x000fe40007ffe0ff */
[----:B------:R-:W-:Y:S01]  /*0830*/  SHF.R.U32.HI R11, RZ, 0x1f, R8 ;  /* 0x0000001fff0b7819 */ /* 0x000fe20000011608 */
[----:B------:R-:W-:Y:S01]  /*0840*/  IMAD.HI R10, R10, 0x38e38e39, RZ ;  /* 0x38e38e390a0a7827 */ /* 0x000fe200078e02ff */
[----:B------:R-:W-:-:S02]  /*0850*/  SHF.R.U32.HI R13, RZ, 0x1f, R118 ;  /* 0x0000001fff0d7819 */ /* 0x000fc40000011676 */
[----:B------:R-:W-:Y:S01]  /*0860*/  LEA.HI.SX32 R134, R8, R11, 0x1c ;  /* 0x0000000b08867211 */ /* 0x000fe200078fe2ff */
[----:B------:R-:W-:Y:S01]  /*0870*/  IMAD.HI R12, R12, 0x38e38e39, RZ ;  /* 0x38e38e390c0c7827 */ /* 0x000fe200078e02ff */
[----:B------:R-:W-:Y:S02]  /*0880*/  SHF.R.U32.HI R15, RZ, 0x1f, R10 ;  /* 0x0000001fff0f7819 */ /* 0x000fe4000001160a */
[----:B------:R-:W-:Y:S02]  /*0890*/  IADD3 R8, R0, 0x180, RZ ;  /* 0x0000018000087810 */ /* 0x000fe40007ffe0ff */
[----:B------:R-:W-:Y:S02]  /*08a0*/  LEA.HI.SX32 R102, R10, R15, 0x1c ;  /* 0x0000000f0a667211 */ /* 0x000fe400078fe2ff */
[----:B------:R-:W-:Y:S01]  /*08b0*/  SHF.R.U32.HI R11, RZ, 0x1f, R14 ;  /* 0x0000001fff0b7819 */ /* 0x000fe2000001160e */
[----:B------:R-:W-:Y:S01]  /*08c0*/  IMAD.HI R8, R8, 0x38e38e39, RZ ;  /* 0x38e38e3908087827 */ /* 0x000fe200078e02ff */
[----:B------:R-:W-:-:S02]  /*08d0*/  SHF.R.U32.HI R31, RZ, 0x1f, R12 ;  /* 0x0000001fff1f7819 */ /* 0x000fc4000001160c */
[----:B------:R-:W-:Y:S02]  /*08e0*/  IADD3 R10, R0, 0x600, RZ ;  /* 0x00000600000a7810 */ /* 0x000fe40007ffe0ff */
[----:B------:R-:W-:Y:S02]  /*08f0*/  LEA.HI.SX32 R30, R14, R11, 0x1c ;  /* 0x0000000b0e1e7211 */ /* 0x000fe400078fe2ff */
[----:B------:R-:W-:Y:S01]  /*0900*/  LEA.HI.SX32 R31, R12, R31, 0x1c ;  /* 0x0000001f0c1f7211 */ /* 0x000fe200078fe2ff */
[----:B------:R-:W-:Y:S01]  /*0910*/  IMAD.HI R10, R10, 0x38e38e39, RZ ;  /* 0x38e38e390a0a7827 */ /* 0x000fe200078e02ff */
[C---:B------:R-:W-:Y:S02]  /*0920*/  IADD3 R11, R0.reuse, 0xa80, RZ ;  /* 0x00000a80000b7810 */ /* 0x040fe40007ffe0ff */
[----:B------:R-:W-:Y:S02]  /*0930*/  IADD3 R12, R0, 0xf00, RZ ;  /* 0x00000f00000c7810 */ /* 0x000fe40007ffe0ff */
[----:B------:R-:W-:Y:S01]  /*0940*/  SHF.R.U32.HI R103, RZ, 0x1f, R8 ;  /* 0x0000001fff677819 */ /* 0x000fe20000011608 */
[----:B------:R-:W-:Y:S01]  /*0950*/  IMAD.HI R148, R11, 0x38e38e39, RZ ;  /* 0x38e38e390b947827 */ /* 0x000fe200078e02ff */
[----:B------:R-:W-:-:S02]  /*0960*/  SHF.R.U32.HI R11, RZ, 0x1f, R10 ;  /* 0x0000001fff0b7819 */ /* 0x000fc4000001160a */
[----:B------:R-:W-:Y:S01]  /*0970*/  LEA.HI.SX32 R103, R8, R103, 0x1c ;  /* 0x0000006708677211 */ /* 0x000fe200078fe2ff */
[----:B------:R-:W-:Y:S01]  /*0980*/  IMAD.HI R12, R12, 0x38e38e39, RZ ;  /* 0x38e38e390c0c7827 */ /* 0x000fe200078e02ff */
[----:B------:R-:W-:Y:S02]  /*0990*/  IADD3 R8, R0, 0x1800, RZ ;  /* 0x0000180000087810 */ /* 0x000fe40007ffe0ff */
[----:B------:R-:W-:Y:S02]  /*09a0*/  LEA.HI.SX32 R164, R10, R11, 0x1c ;  /* 0x0000000b0aa47211 */ /* 0x000fe400078fe2ff */
[----:B------:R-:W-:Y:S01]  /*09b0*/  SHF.R.U32.HI R11, RZ, 0x1f, R12 ;  /* 0x0000001fff0b7819 */ /* 0x000fe2000001160c */
[----:B------:R-:W-:Y:S01]  /*09c0*/  IMAD.HI R100, R8, 0x38e38e39, RZ ;  /* 0x38e38e3908647827 */ /* 0x000fe200078e02ff */
[----:B------:R-:W-:Y:S02]  /*09d0*/  IADD3 R8, R0, 0x200, RZ ;  /* 0x0000020000087810 */ /* 0x000fe40007ffe0ff */
[----:B------:R-:W-:-:S02]  /*09e0*/  LEA.HI.SX32 R132, R12, R11, 0x1c ;  /* 0x0000000b0c847211 */ /* 0x000fc400078fe2ff */
[----:B------:R-:W-:Y:S01]  /*09f0*/  IADD3 R11, R0, 0x1c80, RZ ;  /* 0x00001c80000b7810 */ /* 0x000fe20007ffe0ff */
[----:B------:R-:W-:Y:S01]  /*0a00*/  IMAD.HI R8, R8, 0x38e38e39, RZ ;  /* 0x38e38e3908087827 */ /* 0x000fe200078e02ff */
[C---:B------:R-:W-:Y:S02]  /*0a10*/  IADD3 R10, R0.reuse, 0x680, RZ ;  /* 0x00000680000a7810 */ /* 0x040fe40007ffe0ff */
[----:B------:R-:W-:Y:S01]  /*0a20*/  IADD3 R12, R0, 0x2100, RZ ;  /* 0x00002100000c7810 */ /* 0x000fe20007ffe0ff */
[----:B------:R-:W-:Y:S01]  /*0a30*/  IMAD.HI R35, R11, 0x38e38e39, RZ ;  /* 0x38e38e390b237827 */ /* 0x000fe200078e02ff */
[----:B------:R-:W-:Y:S02]  /*0a40*/  SHF.R.U32.HI R11, RZ, 0x1f, R100 ;  /* 0x0000001fff0b7819 */ /* 0x000fe40000011664 */
[----:B------:R-:W-:Y:S01]  /*0a50*/  SHF.R.U32.HI R101, RZ, 0x1f, R8 ;  /* 0x0000001fff657819 */ /* 0x000fe20000011608 */
[----:B------:R-:W-:Y:S01]  /*0a60*/  IMAD.HI R10, R10, 0x38e38e39, RZ ;  /* 0x38e38e390a0a7827 */ /* 0x000fe200078e02ff */
[----:B------:R-:W-:-:S02]  /*0a70*/  LEA.HI.SX32 R118, R118, R13, 0x1c ;  /* 0x0000000d76767211 */ /* 0x000fc400078fe2ff */
[----:B------:R-:W-:Y:S01]  /*0a80*/  IADD3 R13, R0, 0x1380, RZ ;  /* 0x00001380000d7810 */ /* 0x000fe20007ffe0ff */
[----:B------:R-:W-:Y:S01]  /*0a90*/  IMAD.HI R33, R12, 0x38e38e39, RZ ;  /* 0x38e38e390c217827 */ /* 0x000fe200078e02ff */
[----:B------:R-:W-:Y:S02]  /*0aa0*/  LEA.HI.SX32 R100, R100, R11, 0x1c ;  /* 0x0000000b64647211 */ /* 0x000fe400078fe2ff */
[----:B------:R-:W-:Y:S01]  /*0ab0*/  SHF.R.U32.HI R11, RZ, 0x1f, R10 ;  /* 0x0000001fff0b7819 */ /* 0x000fe2000001160a */
[----:B------:R-:W-:Y:S01]  /*0ac0*/  IMAD.HI R116, R13, 0x38e38e39, RZ ;  /* 0x38e38e390d747827 */ /* 0x000fe200078e02ff */
[----:B------:R-:W-:Y:S02]  /*0ad0*/  LEA.HI.SX32 R101, R8, R101, 0x1c ;  /* 0x0000006508657211 */ /* 0x000fe400078fe2ff */
[----:B------:R-:W-:Y:S02]  /*0ae0*/  SHF.R.U32.HI R12, RZ, 0x1f, R35 ;  /* 0x0000001fff0c7819 */ /* 0x000fe40000011623 */
[----:B------:R-:W-:Y:S01]  /*0af0*/  IADD3 R8, R0, 0xb00, RZ ;  /* 0x00000b0000087810 */ /* 0x000fe20007ffe0ff */
[----:B------:R-:W-:Y:S01]  /*0b00*/  IMAD R101, R101, 0x480, R55 ;  /* 0x0000048065657824 */ /* 0x000fe200078e0237 */
[----:B------:R-:W-:-:S02]  /*0b10*/  LEA.HI.SX32 R162, R10, R11, 0x1c ;  /* 0x0000000b0aa27211 */ /* 0x000fc400078fe2ff */
[----:B------:R-:W-:Y:S01]  /*0b20*/  SHF.R.U32.HI R13, RZ, 0x1f, R148 ;  /* 0x0000001fff0d7819 */ /* 0x000fe20000011694 */
[----:B------:R-:W-:Y:S01]  /*0b30*/  IMAD.HI R8, R8, 0x38e38e39, RZ ;  /* 0x38e38e3908087827 */ /* 0x000fe200078e02ff */
[----:B------:R-:W-:Y:S02]  /*0b40*/  LEA.HI.SX32 R35, R35, R12, 0x1c ;  /* 0x0000000c23237211 */ /* 0x000fe400078fe2ff */
[----:B------:R-:W-:Y:S01]  /*0b50*/  IADD3 R11, R0, 0x1400, RZ ;  /* 0x00001400000b7810 */ /* 0x000fe20007ffe0ff */
[----:B------:R-:W-:Y:S01]  /*0b60*/  IMAD R162, R162, 0x480, R55 ;  /* 0x00000480a2a27824 */ /* 0x000fe200078e0237 */
[C---:B------:R-:W-:Y:S02]  /*0b70*/  IADD3 R10, R0.reuse, 0xf80, RZ ;  /* 0x00000f80000a7810 */ /* 0x040fe40007ffe0ff */
        /* <DEDUP_REMOVED lines=9> */
[----:B------:R-:W-:Y:S01]  /*0c10*/  LEA.HI.SX32 R146, R8, R11, 0x1c ;  /* 0x0000000b08927211 */ /* 0x000fe200078fe2ff */
[----:B------:R-:W-:Y:S01]  /*0c20*/  IMAD.HI R14, R13, 0x38e38e39, RZ ;  /* 0x38e38e390d0e7827 */ /* 0x000fe200078e02ff */
[----:B------:R-:W-:-:S02]  /*0c30*/  SHF.R.U32.HI R13, RZ, 0x1f, R10 ;  /* 0x0000001fff0d7819 */ /* 0x000fc4000001160a */
[----:B------:R-:W-:Y:S01]  /*0c40*/  SHF.R.U32.HI R11, RZ, 0x1f, R12 ;  /* 0x0000001fff0b7819 */ /* 0x000fe2000001160c */
[--C-:B------:R-:W-:Y:S01]  /*0c50*/  IMAD R146, R146, 0x480, R55.reuse ;  /* 0x0000048092927824 */ /* 0x100fe200078e0237 */
[----:B------:R-:W-:Y:S02]  /*0c60*/  LEA.HI.SX32 R130, R10, R13, 0x1c ;  /* 0x0000000d0a827211 */ /* 0x000fe400078fe2ff */
[----:B------:R-:W-:Y:S02]  /*0c70*/  LEA.HI.SX32 R98, R12, R11, 0x1c ;  /* 0x0000000b0c627211 */ /* 0x000fe400078fe2ff */
[----:B------:R-:W-:Y:S01]  /*0c80*/  SHF.R.U32.HI R15, RZ, 0x1f, R116 ;  /* 0x0000001fff0f7819 */ /* 0x000fe20000011674 */
[--C-:B------:R-:W-:Y:S01]  /*0c90*/  IMAD R130, R130, 0x480, R55.reuse ;  /* 0x0000048082827824 */ /* 0x100fe200078e0237 */
[----:B------:R-:W-:Y:S01]  /*0ca0*/  SHF.R.U32.HI R13, RZ, 0x1f, R14 ;  /* 0x0000001fff0d7819 */ /* 0x000fe2000001160e */
[----:B------:R-:W-:Y:S01]  /*0cb0*/  IMAD R98, R98, 0x480, R55 ;  /* 0x0000048062627824 */ /* 0x000fe200078e0237 */
[----:B------:R-:W-:-:S02]  /*0cc0*/  IADD3 R10, R0, 0x280, RZ ;  /* 0x00000280000a7810 */ /* 0x000fc40007ffe0ff */
[C---:B------:R-:W-:Y:S02]  /*0cd0*/  IADD3 R11, R0.reuse, 0x700, RZ ;  /* 0x00000700000b7810 */ /* 0x040fe40007ffe0ff */
[----:B------:R-:W-:Y:S01]  /*0ce0*/  IADD3 R12, R0, 0xb80, RZ ;  /* 0x00000b80000c7810 */ /* 0x000fe20007ffe0ff */
[----:B------:R-:W-:Y:S01]  /*0cf0*/  IMAD.HI R10, R10, 0x38e38e39, RZ ;  /* 0x38e38e390a0a7827 */ /* 0x000fe200078e02ff */
[----:B------:R-:W-:Y:S02]  /*0d00*/  LEA.HI.SX32 R116, R116, R15, 0x1c ;  /* 0x0000000f74747211 */ /* 0x000fe400078fe2ff */
[----:B------:R-:W-:Y:S01]  /*0d10*/  LEA.HI.SX32 R8, R14, R13, 0x1c ;  /* 0x0000000d0e087211 */ /* 0x000fe200078fe2ff */
        /* <DEDUP_REMOVED lines=12> */
[--C-:B------:R-:W-:Y:S01]  /*0de0*/  IMAD R114, R114, 0x480, R55.reuse ;  /* 0x0000048072727824 */ /* 0x100fe200078e0237 */
[----:B------:R-:W-:Y:S01]  /*0df0*/  LEA.HI.SX32 R160, R11, R160, 0x1c ;  /* 0x000000a00ba07211 */ /* 0x000fe200078fe2ff */
[----:B------:R-:W-:Y:S01]  /*0e00*/  IMAD R8, R8, 0x480, R55 ;  /* 0x0000048008087824 */ /* 0x000fe200078e0237 */
[----:B------:R-:W-:Y:S01]  /*0e10*/  SHF.R.U32.HI R11, RZ, 0x1f, R128 ;  /* 0x0000001fff0b7819 */ /* 0x000fe20000011680 */
[--C-:B------:R-:W-:Y:S01]  /*0e20*/  IMAD R99, R99, 0x480, R57.reuse ;  /* 0x0000048063637824 */ /* 0x100fe200078e0239 */
[----:B------:R-:W-:Y:S01]  /*0e30*/  IADD3 R10, R0, 0x1480, RZ ;  /* 0x00001480000a7810 */ /* 0x000fe20007ffe0ff */
[----:B------:R-:W-:Y:S01]  /*0e40*/  IMAD R160, R160, 0x480, R57 ;  /* 0x00000480a0a07824 */ /* 0x000fe200078e0239 */
[----:B------:R-:W-:-:S02]  /*0e50*/  LEA.HI.SX32 R144, R12, R13, 0x1c ;  /* 0x0000000d0c907211 */ /* 0x000fc400078fe2ff */
[----:B------:R-:W-:Y:S01]  /*0e60*/  IADD3 R12, R0, 0x1900, RZ ;  /* 0x00001900000c7810 */ /* 0x000fe20007ffe0ff */
[----:B------:R-:W-:Y:S01]  /*0e70*/  IMAD.HI R112, R10, 0x38e38e39, RZ ;  /* 0x38e38e390a707827 */ /* 0x000fe200078e02ff */
[----:B------:R-:W-:Y:S02]  /*0e80*/  LEA.HI.SX32 R128, R128, R11, 0x1c ;  /* 0x0000000b80807211 */ /* 0x000fe400078fe2ff */
[----:B------:R-:W-:Y:S01]  /*0e90*/  SHF.R.U32.HI R14, RZ, 0x1f, R15 ;  /* 0x0000001fff0e7819 */ /* 0x000fe2000001160f */
[----:B------:R-:W-:Y:S01]  /*0ea0*/  IMAD.HI R12, R12, 0x38e38e39, RZ ;  /* 0x38e38e390c0c7827 */ /* 0x000fe200078e02ff */
[C---:B------:R-:W-:Y:S02]  /*0eb0*/  IADD3 R11, R0.reuse, 0x1d80, RZ ;  /* 0x00001d80000b7810 */ /* 0x040fe40007ffe0ff */
[----:B------:R-:W-:Y:S01]  /*0ec0*/  IADD3 R13, R0, 0x2200, RZ ;  /* 0x00002200000d7810 */ /* 0x000fe20007ffe0ff */
[--C-:B------:R-:W-:Y:S01]  /*0ed0*/  IMAD R144, R144, 0x480, R57.reuse ;  /* 0x0000048090907824 */ /* 0x100fe200078e0239 */
[----:B------:R-:W-:Y:S01]  /*0ee0*/  IADD3 R10, R0, 0x300, RZ ;  /* 0x00000300000a7810 */ /* 0x000fe20007ffe0ff */
[----:B------:R-:W-:Y:S01]  /*0ef0*/  IMAD R128, R128, 0x480, R57 ;  /* 0x0000048080807824 */ /* 0x000fe200078e0239 */
[----:B------:R-:W-:Y:S01]  /*0f00*/  LEA.HI.SX32 R37, R15, R14, 0x1c ;  /* 0x0000000e0f257211 */ /* 0x000fe200078fe2ff */
[----:B------:R-:W-:Y:S01]  /*0f10*/  IMAD.HI R14, R11, 0x38e38e39, RZ ;  /* 0x38e38e390b0e7827 */ /* 0x000fe200078e02ff */
[----:B------:R-:W-:-:S02]  /*0f20*/  SHF.R.U32.HI R11, RZ, 0x1f, R112 ;  /* 0x0000001fff0b7819 */ /* 0x000fc40000011670 */
[----:B------:R-:W-:Y:S01]  /*0f30*/  IADD3 R22, R0, 0x1e80, RZ ;  /* 0x00001e8000167810 */ /* 0x000fe20007ffe0ff */
[----:B------:R-:W-:Y:S01]  /*0f40*/  IMAD.HI R15, R13, 0x38e38e39, RZ ;  /* 0x38e38e390d0f7827 */ /* 0x000fe200078e02ff */
[----:B------:R-:W-:Y:S02]  /*0f50*/  SHF.R.U32.HI R13, RZ, 0x1f, R12 ;  /* 0x0000001fff0d7819 */ /* 0x000fe4000001160c */
[----:B------:R-:W-:Y:S01]  /*0f60*/  LEA.HI.SX32 R112, R112, R11, 0x1c ;  /* 0x0000000b70707211 */ /* 0x000fe200078fe2ff */
[----:B------:R-:W-:Y:S01]  /*0f70*/  IMAD.HI R97, R10, 0x38e38e39, RZ ;  /* 0x38e38e390a617827 */ /* 0x000fe200078e02ff */
[----:B------:R-:W-:Y:S02]  /*0f80*/  LEA.HI.SX32 R96, R12, R13, 0x1c ;  /* 0x0000000d0c607211 */ /* 0x000fe400078fe2ff */
[----:B------:R-:W-:Y:S01]  /*0f90*/  SHF.R.U32.HI R11, RZ, 0x1f, R14 ;  /* 0x0000001fff0b7819 */ /* 0x000fe2000001160e */
[----:B------:R-:W-:Y:S01]  /*0fa0*/  IMAD.HI R22, R22, 0x38e38e39, RZ ;  /* 0x38e38e3916167827 */ /* 0x000fe200078e02ff */
[----:B------:R-:W-:-:S02]  /*0fb0*/  SHF.R.U32.HI R12, RZ, 0x1f, R97 ;  /* 0x0000001fff0c7819 */ /* 0x000fc40000011661 */
[----:B------:R-:W-:Y:S01]  /*0fc0*/  IADD3 R13, R0, 0x780, RZ ;  /* 0x00000780000d7810 */ /* 0x000fe20007ffe0ff */
[----:B------:R-:W-:Y:S01]  /*0fd0*/  IMAD R112, R112, 0x480, R57 ;  /* 0x0000048070707824 */ /* 0x000fe200078e0239 */
[----:B------:R-:W-:Y:S01]  /*0fe0*/  SHF.R.U32.HI R16, RZ, 0x1f, R15 ;  /* 0x0000001fff107819 */ /* 0x000fe2000001160f */
[--C-:B------:R-:W-:Y:S01]  /*0ff0*/  IMAD R96, R96, 0x480, R57.reuse ;  /* 0x0000048060607824 */ /* 0x100fe200078e0239 */
[----:B------:R-:W-:Y:S01]  /*1000*/  LEA.HI.SX32 R10, R14, R11, 0x1c ;  /* 0x0000000b0e0a7211 */ /* 0x000fe200078fe2ff */
[----:B------:R-:W-:Y:S01]  /*1010*/  IMAD.HI R13, R13, 0x38e38e39, RZ ;  /* 0x38e38e390d0d7827 */ /* 0x000fe200078e02ff */
[----:B------:R-:W-:Y:S02]  /*1020*/  LEA.HI.SX32 R97, R97, R12, 0x1c ;  /* 0x0000000c61617211 */ /* 0x000fe400078fe2ff */
[----:B------:R-:W-:Y:S01]  /*1030*/  IADD3 R12, R0, 0xc00, RZ ;  /* 0x00000c00000c7810 */ /* 0x000fe20007ffe0ff */
[----:B------:R-:W-:Y:S01]  /*1040*/  IMAD R10, R10, 0x480, R57 ;  /* 0x000004800a0a7824 */ /* 0x000fe200078e0239 */
[----:B------:R-:W-:Y:S01]  /*1050*/  IADD3 R14, R0, 0x1080, RZ ;  /* 0x00001080000e7810 */ /* 0x000fe20007ffe0ff */
[----:B------:R-:W-:Y:S01]  /*1060*/  IMAD R97, R97, 0x480, R59 ;  /* 0x0000048061617824 */ /* 0x000fe200078e023b */
[----:B------:R-:W-:Y:S01]  /*1070*/  LEA.HI.SX32 R11, R15, R16, 0x1c ;  /* 0x000000100f0b7211 */ /* 0x000fe200078fe2ff */
[----:B------:R-:W-:Y:S01]  /*1080*/  IMAD.HI R12, R12, 0x38e38e39, RZ ;  /* 0x38e38e390c0c7827 */ /* 0x000fe200078e02ff */
[----:B------:R-:W-:-:S02]  /*1090*/  IADD3 R15, R0, 0x1500, RZ ;  /* 0x00001500000f7810 */ /* 0x000fc40007ffe0ff */
[----:B------:R-:W-:Y:S01]  /*10a0*/  IADD3 R16, R0, 0x1980, RZ ;  /* 0x0000198000107810 */ /* 0x000fe20007ffe0ff */
[----:B------:R-:W-:Y:S01]  /*10b0*/  IMAD.HI R14, R14, 0x38e38e39, RZ ;  /* 0x38e38e390e0e7827 */ /* 0x000fe200078e02ff */
[----:B------:R-:W-:Y:S02]  /*10c0*/  SHF.R.U32.HI R158, RZ, 0x1f, R13 ;  /* 0x0000001fff9e7819 */ /* 0x000fe4000001160d */
[----:B------:R-:W-:Y:S01]  /*10d0*/  IADD3 R26, R0, 0x2300, RZ ;  /* 0x00002300001a7810 */ /* 0x000fe20007ffe0ff */
[----:B------:R-:W-:Y:S01]  /*10e0*/  IMAD.HI R110, R15, 0x38e38e39, RZ ;  /* 0x38e38e390f6e7827 */ /* 0x000fe200078e02ff */
[----:B------:R-:W-:Y:S02]  /*10f0*/  LEA.HI.SX32 R158, R13, R158, 0x1c ;  /* 0x0000009e0d9e7211 */ /* 0x000fe400078fe2ff */
[----:B------:R-:W-:Y:S01]  /*1100*/  SHF.R.U32.HI R15, RZ, 0x1f, R12 ;  /* 0x0000001fff0f7819 */ /* 0x000fe2000001160c */
[----:B------:R-:W-:Y:S01]  /*1110*/  IMAD.HI R16, R16, 0x38e38e39, RZ ;  /* 0x38e38e3910107827 */ /* 0x000fe200078e02ff */
[----:B------:R-:W-:-:S02]  /*1120*/  SHF.R.U32.HI R13, RZ, 0x1f, R14 ;  /* 0x0000001fff0d7819 */ /* 0x000fc4000001160e */
[----:B------:R-:W-:Y:S01]  /*1130*/  LEA.HI.SX32 R142, R12, R15, 0x1c ;  /* 0x0000000f0c8e7211 */ /* 0x000fe200078fe2ff */
[----:B------:R-:W-:Y:S01]  /*1140*/  IMAD.HI R26, R26, 0x38e38e39, RZ ;  /* 0x38e38e391a1a7827 */ /* 0x000fe200078e02ff */
[----:B------:R-:W-:Y:S02]  /*1150*/  LEA.HI.SX32 R126, R14, R13, 0x1c ;  /* 0x0000000d0e7e7211 */ /* 0x000fe400078fe2ff */
[----:B------:R-:W-:Y:S01]  /*1160*/  SHF.R.U32.HI R15, RZ, 0x1f, R16 ;  /* 0x0000001fff0f7819 */ /* 0x000fe20000011610 */
[--C-:B------:R-:W-:Y:S01]  /*1170*/  IMAD R158, R158, 0x480, R59.reuse ;  /* 0x000004809e9e7824 */ /* 0x100fe200078e023b */
[----:B------:R-:W-:Y:S01]  /*1180*/  IADD3 R14, R0, 0x1e00, RZ ;  /* 0x00001e00000e7810 */ /* 0x000fe20007ffe0ff */
[--C-:B------:R-:W-:Y:S01]  /*1190*/  IMAD R142, R142, 0x480, R59.reuse ;  /* 0x000004808e8e7824 */ /* 0x100fe200078e023b */
[----:B------:R-:W-:Y:S01]  /*11a0*/  LEA.HI.SX32 R94, R16, R15, 0x1c ;  /* 0x0000000f105e7211 */ /* 0x000fe200078fe2ff */
[----:B------:R-:W-:Y:S01]  /*11b0*/  IMAD R126, R126, 0x480, R59 ;  /* 0x000004807e7e7824 */ /* 0x000fe200078e023b */
[----:B------:R-:W-:Y:S01]  /*11c0*/  IADD3 R12, R0, 0x380, RZ ;  /* 0x00000380000c7810 */ /* 0x000fe20007ffe0ff */
[----:B------:R-:W-:Y:S01]  /*11d0*/  IMAD.HI R15, R14, 0x38e38e39, RZ ;  /* 0x38e38e390e0f7827 */ /* 0x000fe200078e02ff */
[----:B------:R-:W-:-:S02]  /*11e0*/  IADD3 R13, R0, 0x800, RZ ;  /* 0x00000800000d7810 */ /* 0x000fc40007ffe0ff */
[----:B------:R-:W-:Y:S01]  /*11f0*/  IADD3 R14, R0, 0xc80, RZ ;  /* 0x00000c80000e7810 */ /* 0x000fe20007ffe0ff */
[----:B------:R-:W-:Y:S01]  /*1200*/  IMAD.HI R95, R12, 0x38e38e39, RZ ;  /* 0x38e38e390c5f7827 */ /* 0x000fe200078e02ff */
[----:B------:R-:W-:Y:S02]  /*1210*/  IADD3 R16, R0, 0x2280, RZ ;  /* 0x0000228000107810 */ /* 0x000fe40007ffe0ff */
[----:B------:R-:W-:Y:S01]  /*1220*/  SHF.R.U32.HI R12, RZ, 0x1f, R15 ;  /* 0x0000001fff0c7819 */ /* 0x000fe2000001160f */
[----:B------:R-:W-:Y:S01]  /*1230*/  IMAD.HI R156, R13, 0x38e38e39, RZ ;  /* 0x38e38e390d9c7827 */ /* 0x000fe200078e02ff */
[----:B------:R-:W-:Y:S02]  /*1240*/  SHF.R.U32.HI R47, RZ, 0x1f, R110 ;  /* 0x0000001fff2f7819 */ /* 0x000fe4000001166e */
[----:B------:R-:W-:Y:S01]  /*1250*/  LEA.HI.SX32 R12, R15, R12, 0x1c ;  /* 0x0000000c0f0c7211 */ /* 0x000fe200078fe2ff */
[----:B------:R-:W-:Y:S01]  /*1260*/  IMAD.HI R140, R14, 0x38e38e39, RZ ;  /* 0x38e38e390e8c7827 */ /* 0x000fe200078e02ff */
[----:B------:R-:W-:-:S02]  /*1270*/  SHF.R.U32.HI R14, RZ, 0x1f, R95 ;  /* 0x0000001fff0e7819 */ /* 0x000fc4000001165f */
[----:B------:R-:W-:Y:S01]  /*1280*/  SHF.R.U32.HI R15, RZ, 0x1f, R156 ;  /* 0x0000001fff0f7819 */ /* 0x000fe2000001169c */
[----:B------:R-:W-:Y:S01]  /*1290*/  IMAD.HI R16, R16, 0x38e38e39, RZ ;  /* 0x38e38e3910107827 */ /* 0x000fe200078e02ff */
[----:B------:R-:W-:Y:S02]  /*12a0*/  LEA.HI.SX32 R95, R95, R14, 0x1c ;  /* 0x0000000e5f5f7211 */ /* 0x000fe400078fe2ff */
[----:B------:R-:W-:Y:S01]  /*12b0*/  LEA.HI.SX32 R156, R156, R15, 0x1c ;  /* 0x0000000f9c9c7211 */ /* 0x000fe200078fe2ff */
[--C-:B------:R-:W-:Y:S01]  /*12c0*/  IMAD R94, R94, 0x480, R59.reuse ;  /* 0x000004805e5e7824 */ /* 0x100fe200078e023b */
[----:B------:R-:W-:Y:S01]  /*12d0*/  IADD3 R14, R0, 0x1100, RZ ;  /* 0x00001100000e7810 */ /* 0x000fe20007ffe0ff */
[----:B------:R-:W-:Y:S01]  /*12e0*/  IMAD R12, R12, 0x480, R59 ;  /* 0x000004800c0c7824 */ /* 0x000fe200078e023b */
[----:B------:R-:W-:Y:S01]  /*12f0*/  SHF.R.U32.HI R13, RZ, 0x1f, R16 ;  /* 0x0000001fff0d7819 */ /* 0x000fe20000011610 */
[----:B------:R-:W-:Y:S01]  /*1300*/  IMAD R11, R11, 0x480, R57 ;  /* 0x000004800b0b7824 */ /* 0x000fe200078e0239 */
[----:B------:R-:W-:Y:S01]  /*1310*/  IADD3 R15, R0, 0x1580, RZ ;  /* 0x00001580000f7810 */ /* 0x000fe20007ffe0ff */
[----:B------:R-:W-:Y:S01]  /*1320*/  IMAD.HI R14, R14, 0x38e38e39, RZ ;  /* 0x38e38e390e0e7827 */ /* 0x000fe200078e02ff */
[----:B------:R-:W-:-:S02]  /*1330*/  LEA.HI.SX32 R110, R110, R47, 0x1c ;  /* 0x0000002f6e6e7211 */ /* 0x000fc400078fe2ff */
[----:B------:R-:W-:Y:S01]  /*1340*/  LEA.HI.SX32 R13, R16, R13, 0x1c ;  /* 0x0000000d100d7211 */ /* 0x000fe200078fe2ff */
[----:B------:R-:W-:Y:S01]  /*1350*/  IMAD.HI R108, R15, 0x38e38e39, RZ ;  /* 0x38e38e390f6c7827 */ /* 0x000fe200078e02ff */
[----:B------:R-:W-:Y:S02]  /*1360*/  SHF.R.U32.HI R47, RZ, 0x1f, R140 ;  /* 0x0000001fff2f7819 */ /* 0x000fe4000001168c */
[----:B------:R-:W-:Y:S01]  /*1370*/  IADD3 R16, R0, 0x1a00, RZ ;  /* 0x00001a0000107810 */ /* 0x000fe20007ffe0ff */
[--C-:B------:R-:W-:Y:S01]  /*1380*/  IMAD R110, R110, 0x480, R59.reuse ;  /* 0x000004806e6e7824 */ /* 0x100fe200078e023b */
[----:B------:R-:W-:Y:S01]  /*1390*/  LEA.HI.SX32 R140, R140, R47, 0x1c ;  /* 0x0000002f8c8c7211 */ /* 0x000fe200078fe2ff */
[----:B------:R-:W-:Y:S01]  /*13a0*/  IMAD R13, R13, 0x480, R59 ;  /* 0x000004800d0d7824 */ /* 0x000fe200078e023b */
[----:B------:R-:W-:Y:S01]  /*13b0*/  SHF.R.U32.HI R15, RZ, 0x1f, R14 ;  /* 0x0000001fff0f7819 */ /* 0x000fe2000001160e */
[----:B------:R-:W-:Y:S01]  /*13c0*/  IMAD.HI R16, R16, 0x38e38e39, RZ ;  /* 0x38e38e3910107827 */ /* 0x000fe200078e02ff */
[----:B------:R-:W-:Y:S01]  /*13d0*/  SHF.R.U32.HI R47, RZ, 0x1f, R108 ;  /* 0x0000001fff2f7819 */ /* 0x000fe2000001166c */
[----:B------:R-:W-:Y:S01]  /*13e0*/  HFMA2.MMA R59, -RZ, RZ, 0, 0 ;  /* 0x00000000ff3b7435 */ /* 0x000fe200000001ff */
[----:B------:R-:W-:Y:S01]  /*13f0*/  LEA.HI.SX32 R124, R14, R15, 0x1c ;  /* 0x0000000f0e7c7211 */ /* 0x000fe200078fe2ff */
[----:B------:R-:W-:Y:S01]  /*1400*/  IMAD R9, R37, 0x480, R55 ;  /* 0x0000048025097824 */ /* 0x000fe200078e0237 */
[----:B------:R-:W-:Y:S01]  /*1410*/  LEA.HI.SX32 R108, R108, R47, 0x1c ;  /* 0x0000002f6c6c7211 */ /* 0x000fe200078fe2ff */
[--C-:B------:R-:W-:Y:S01]  /*1420*/  IMAD R95, R95, 0x480, R43.reuse ;  /* 0x000004805f5f7824 */ /* 0x100fe200078e022b */
[----:B------:R-:W-:Y:S01]  /*1430*/  SHF.R.U32.HI R15, RZ, 0x1f, R22 ;  /* 0x0000001fff0f7819 */ /* 0x000fe20000011616 */
[--C-:B------:R-:W-:Y:S01]  /*1440*/  IMAD R156, R156, 0x480, R43.reuse ;  /* 0x000004809c9c7824 */ /* 0x100fe200078e022b */
[----:B------:R-:W-:Y:S01]  /*1450*/  SHF.R.U32.HI R49, RZ, 0x1f, R16 ;  /* 0x0000001fff317819 */ /* 0x000fe20000011610 */
[--C-:B------:R-:W-:Y:S01]  /*1460*/  IMAD R140, R140, 0x480, R43.reuse ;  /* 0x000004808c8c7824 */ /* 0x100fe200078e022b */
[----:B------:R-:W-:Y:S01]  /*1470*/  SHF.R.U32.HI R47, RZ, 0x1f, R26 ;  /* 0x0000001fff2f7819 */ /* 0x000fe2000001161a */
[--C-:B------:R-:W-:Y:S01]  /*1480*/  IMAD R124, R124, 0x480, R43.reuse ;  /* 0x000004807c7c7824 */ /* 0x100fe200078e022b */
[----:B------:R-:W-:Y:S01]  /*1490*/  LEA.HI.SX32 R14, R22, R15, 0x1c ;  /* 0x0000000f160e7211 */ /* 0x000fe200078fe2ff */
[----:B------:R-:W-:Y:S01]  /*14a0*/  IMAD R108, R108, 0x480, R43 ;  /* 0x000004806c6c7824 */ /* 0x000fe200078e022b */
[----:B------:R-:W-:-:S02]  /*14b0*/  LEA.HI.SX32 R92, R16, R49, 0x1c ;  /* 0x00000031105c7211 */ /* 0x000fc400078fe2ff */
[----:B------:R-:W-:Y:S01]  /*14c0*/  IADD3 R22, R0, 0x880, RZ ;  /* 0x0000088000167810 */ /* 0x000fe20007ffe0ff */
[--C-:B------:R-:W-:Y:S01]  /*14d0*/  IMAD R14, R14, 0x480, R43.reuse ;  /* 0x000004800e0e7824 */ /* 0x100fe200078e022b */
[----:B------:R-:W-:Y:S01]  /*14e0*/  LEA.HI.SX32 R15, R26, R47, 0x1c ;  /* 0x0000002f1a0f7211 */ /* 0x000fe200078fe2ff */
[----:B------:R-:W-:Y:S01]  /*14f0*/  IMAD R92, R92, 0x480, R43 ;  /* 0x000004805c5c7824 */ /* 0x000fe200078e022b */
[----:B------:R-:W-:Y:S01]  /*1500*/  IADD3 R16, R0, 0x400, RZ ;  /* 0x0000040000107810 */ /* 0x000fe20007ffe0ff */
[----:B------:R-:W-:Y:S01]  /*1510*/  IMAD.HI R22, R22, 0x38e38e39, RZ ;  /* 0x38e38e3916167827 */ /* 0x000fe200078e02ff */
[C---:B------:R-:W-:Y:S02]  /*1520*/  IADD3 R26, R0.reuse, 0xd00, RZ ;  /* 0x00000d00001a7810 */ /* 0x040fe40007ffe0ff */
[----:B------:R-:W-:Y:S01]  /*1530*/  IADD3 R44, R0, 0x1600, RZ ;  /* 0x00001600002c7810 */ /* 0x000fe20007ffe0ff */
[----:B------:R-:W-:Y:S01]  /*1540*/  IMAD.HI R16, R16, 0x38e38e39, RZ ;  /* 0x38e38e3910107827 */ /* 0x000fe200078e02ff */
[----:B------:R-:W-:-:S02]  /*1550*/  IADD3 R42, R0, 0x1180, RZ ;  /* 0x00001180002a7810 */ /* 0x000fc40007ffe0ff */
[----:B------:R-:W-:Y:S01]  /*1560*/  SHF.R.U32.HI R47, RZ, 0x1f, R22 ;  /* 0x0000001fff2f7819 */ /* 0x000fe20000011616 */
[----:B------:R-:W-:Y:S01]  /*1570*/  IMAD.HI R26, R26, 0x38e38e39, RZ ;  /* 0x38e38e391a1a7827 */ /* 0x000fe200078e02ff */
[----:B------:R-:W-:Y:S02]  /*1580*/  SHF.R.U32.HI R93, RZ, 0x1f, R16 ;  /* 0x0000001fff5d7819 */ /* 0x000fe40000011610 */
[----:B------:R-:W-:Y:S01]  /*1590*/  LEA.HI.SX32 R154, R22, R47, 0x1c ;  /* 0x0000002f169a7211 */ /* 0x000fe200078fe2ff */
[----:B------:R-:W-:Y:S01]  /*15a0*/  IMAD.HI R44, R44, 0x38e38e39, RZ ;  /* 0x38e38e392c2c7827 */ /* 0x000fe200078e02ff */
[----:B------:R-:W-:Y:S02]  /*15b0*/  SHF.R.U32.HI R49, RZ, 0x1f, R26 ;  /* 0x0000001fff317819 */ /* 0x000fe4000001161a */
[----:B------:R-:W-:Y:S01]  /*15c0*/  LEA.HI.SX32 R93, R16, R93, 0x1c ;  /* 0x0000005d105d7211 */ /* 0x000fe200078fe2ff */
[----:B------:R-:W-:Y:S01]  /*15d0*/  IMAD.HI R42, R42, 0x38e38e39, RZ ;  /* 0x38e38e392a2a7827 */ /* 0x000fe200078e02ff */
[----:B------:R-:W-:-:S02]  /*15e0*/  SHF.R.U32.HI R51, RZ, 0x1f, R44 ;  /* 0x0000001fff337819 */ /* 0x000fc4000001162c */
[----:B------:R-:W-:Y:S01]  /*15f0*/  LEA.HI.SX32 R138, R26, R49, 0x1c ;  /* 0x000000311a8a7211 */ /* 0x000fe200078fe2ff */
[----:B------:R-:W-:Y:S01]  /*1600*/  IMAD R15, R15, 0x480, R43 ;  /* 0x000004800f0f7824 */ /* 0x000fe200078e022b */
[----:B------:R-:W-:Y:S01]  /*1610*/  SHF.R.U32.HI R47, RZ, 0x1f, R42 ;  /* 0x0000001fff2f7819 */ /* 0x000fe2000001162a */
[--C-:B------:R-:W-:Y:S01]  /*1620*/  IMAD R93, R93, 0x480, R45.reuse ;  /* 0x000004805d5d7824 */ /* 0x100fe200078e022d */
[----:B------:R-:W-:Y:S01]  /*1630*/  SHF.R.S32.HI R16, RZ, 0x1, R0 ;  /* 0x00000001ff107819 */ /* 0x000fe20000011400 */
[--C-:B------:R-:W-:Y:S01]  /*1640*/  IMAD R154, R154, 0x480, R45.reuse ;  /* 0x000004809a9a7824 */ /* 0x100fe200078e022d */
[----:B------:R-:W-:Y:S01]  /*1650*/  IADD3 R26, R0, 0x1f00, RZ ;  /* 0x00001f00001a7810 */ /* 0x000fe20007ffe0ff */
[----:B------:R-:W-:Y:S01]  /*1660*/  IMAD R138, R138, 0x480, R45 ;  /* 0x000004808a8a7824 */ /* 0x000fe200078e022d */
[----:B------:R-:W-:Y:S02]  /*1670*/  IADD3 R22, R0, 0x1a80, RZ ;  /* 0x00001a8000167810 */ /* 0x000fe40007ffe0ff */
[----:B------:R-:W-:-:S02]  /*1680*/  LEA.HI.SX32 R106, R44, R51, 0x1c ;  /* 0x000000332c6a7211 */ /* 0x000fc400078fe2ff */
[----:B------:R-:W-:Y:S01]  /*1690*/  LEA.HI.SX32 R122, R42, R47, 0x1c ;  /* 0x0000002f2a7a7211 */ /* 0x000fe200078fe2ff */
[----:B------:R-:W-:Y:S01]  /*16a0*/  IMAD.HI R22, R22, 0x38e38e39, RZ ;  /* 0x38e38e3916167827 */ /* 0x000fe200078e02ff */
[----:B------:R-:W-:Y:S02]  /*16b0*/  IADD3 R44, R0, 0x2380, RZ ;  /* 0x00002380002c7810 */ /* 0x000fe40007ffe0ff */
[----:B------:R-:W-:Y:S01]  /*16c0*/  IADD3 R42, R16, 0xa, RZ ;  /* 0x0000000a102a7810 */ /* 0x000fe20007ffe0ff */
[----:B------:R-:W-:Y:S01]  /*16d0*/  IMAD R122, R122, 0x480, R45 ;  /* 0x000004807a7a7824 */ /* 0x000fe200078e022d */
[----:B------:R-:W-:Y:S01]  /*16e0*/  IADD3 R46, R16, 0x2, RZ ;  /* 0x00000002102e7810 */ /* 0x000fe20007ffe0ff */
[----:B------:R-:W-:Y:S01]  /*16f0*/  IMAD.HI R16, R26, 0x38e38e39, RZ ;  /* 0x38e38e391a107827 */ /* 0x000fe200078e02ff */
[----:B------:R-:W-:Y:S02]  /*1700*/  SHF.R.U32.HI R47, RZ, 0x1f, R22 ;  /* 0x0000001fff2f7819 */ /* 0x000fe40000011616 */
[----:B------:R-:W-:Y:S01]  /*1710*/  MOV R57, RZ ;  /* 0x000000ff00397202 */ /* 0x000fe20000000f00 */
[----:B------:R-:W-:Y:S01]  /*1720*/  IMAD.HI R50, R44, 0x38e38e39, RZ ;  /* 0x38e38e392c327827 */ /* 0x000fe200078e02ff */
[----:B------:R-:W-:-:S02]  /*1730*/  SHF.R.U32.HI R51, RZ, 0x1f, R16 ;  /* 0x0000001fff337819 */ /* 0x000fc40000011610 */
[----:B------:R-:W-:Y:S01]  /*1740*/  LEA.HI.SX32 R26, R22, R47, 0x1c ;  /* 0x0000002f161a7211 */ /* 0x000fe200078fe2ff */
[----:B------:R-:W-:Y:S01]  /*1750*/  IMAD.HI R44, R42, 0x38e38e39, RZ ;  /* 0x38e38e392a2c7827 */ /* 0x000fe200078e02ff */
[----:B------:R-:W-:Y:S02]  /*1760*/  SHF.R.U32.HI R53, RZ, 0x1f, R50 ;  /* 0x0000001fff357819 */ /* 0x000fe40000011632 */
[----:B------:R-:W-:Y:S01]  /*1770*/  LEA.HI.SX32 R16, R16, R51, 0x1c ;  /* 0x0000003310107211 */ /* 0x000fe200078fe2ff */
[----:B------:R-:W-:Y:S01]  /*1780*/  IMAD R51, R25, -0x48, R2 ;  /* 0xffffffb819337824 */ /* 0x000fe200078e0202 */
[----:B------:R-:W-:Y:S01]  /*1790*/  LEA.HI.SX32 R22, R50, R53, 0x1c ;  /* 0x0000003532167211 */ /* 0x000fe200078fe2ff */
[----:B------:R-:W-:Y:S01]  /*17a0*/  IMAD R53, R32, -0x48, R5 ;  /* 0xffffffb820357824 */ /* 0x000fe200078e0205 */
[----:B------:R-:W-:Y:S01]  /*17b0*/  SHF.R.U32.HI R47, RZ, 0x1f, R44 ;  /* 0x0000001fff2f7819 */ /* 0x000fe2000001162c */
[----:B------:R-:W-:Y:S02]  /*17c0*/  IMAD R5, R30, 0x480, R51 ;  /* 0x000004801e057824 */ /* 0x000fe400078e0233 */
[----:B------:R-:W-:Y:S01]  /*17d0*/  IMAD.HI R30, R0, 0x2aaaaaab, RZ ;  /* 0x2aaaaaab001e7827 */ /* 0x000fe200078e02ff */
[----:B------:R-:W-:-:S03]  /*17e0*/  LEA.HI.SX32 R47, R44, R47, 0x1e ;  /* 0x0000002f2c2f7211 */ /* 0x000fc600078ff2ff */
[----:B------:R-:W-:Y:S01]  /*17f0*/  IMAD R4, R31, 0x480, R51 ;  /* 0x000004801f047824 */ /* 0x000fe200078e0233 */
[----:B------:R-:W-:Y:S01]  /*1800*/  LEA.HI R31, R30, R30, RZ, 0x1 ;  /* 0x0000001e1e1f7211 */ /* 0x000fe200078f08ff */
[----:B------:R-:W-:-:S04]  /*1810*/  IMAD.HI R48, R46, 0x38e38e39, RZ ;  /* 0x38e38e392e307827 */ /* 0x000fc800078e02ff */
[----:B------:R-:W-:Y:S01]  /*1820*/  IMAD R30, R31, -0x6, R0 ;  /* 0xfffffffa1f1e7824 */ /* 0x000fe200078e0200 */
[----:B------:R-:W-:Y:S01]  /*1830*/  SHF.R.U32.HI R49, RZ, 0x1f, R48 ;  /* 0x0000001fff317819 */ /* 0x000fe20000011630 */
[----:B------:R-:W-:Y:S02]  /*1840*/  IMAD R25, R34, 0x480, R51 ;  /* 0x0000048022197824 */ /* 0x000fe400078e0233 */
[C---:B------:R-:W-:Y:S01]  /*1850*/  IMAD R32, R29.reuse, 0x310, R30 ;  /* 0x000003101d207824 */ /* 0x040fe200078e021e */
[----:B------:R-:W-:Y:S01]  /*1860*/  LEA.HI.SX32 R49, R48, R49, 0x1e ;  /* 0x0000003130317211 */ /* 0x000fe200078ff2ff */
[----:B------:R-:W-:Y:S02]  /*1870*/  IMAD R29, R29, -0x24, R0 ;  /* 0xffffffdc1d1d7824 */ /* 0x000fe400078e0200 */
[C---:B------:R-:W-:Y:S02]  /*1880*/  IMAD R31, R23.reuse, -0x7, R17 ;  /* 0xfffffff9171f7824 */ /* 0x040fe400078e0211 */
[----:B------:R-:W-:-:S02]  /*1890*/  IMAD R34, R23, 0x70, R32 ;  /* 0x0000007017227824 */ /* 0x000fc400078e0220 */
[----:B------:R-:W-:Y:S01]  /*18a0*/  IMAD.HI R29, R29, 0x2aaaaaab, RZ ;  /* 0x2aaaaaab1d1d7827 */ /* 0x000fe200078e02ff */
[C---:B------:R-:W-:Y:S02]  /*18b0*/  LEA R32, R31.reuse, R30, 0x2 ;  /* 0x0000001e1f207211 */ /* 0x040fe400078e10ff */
[C---:B------:R-:W-:Y:S01]  /*18c0*/  LEA R34, R31.reuse, R34, 0x2 ;  /* 0x000000221f227211 */ /* 0x040fe200078e10ff */
[----:B------:R-:W-:Y:S01]  /*18d0*/  IMAD R17, R22, 0x480, R45 ;  /* 0x0000048016117824 */ /* 0x000fe200078e022d */
[----:B------:R-:W-:Y:S01]  /*18e0*/  SHF.L.U32 R30, R31, 0x2, RZ ;  /* 0x000000021f1e7819 */ /* 0x000fe200000006ff */
[----:B------:R-:W-:Y:S01]  /*18f0*/  IMAD R24, R47, -0x12, R42 ;  /* 0xffffffee2f187824 */ /* 0x000fe200078e022a */
[----:B------:R-:W-:Y:S01]  /*1900*/  LEA.HI R22, R29, R29, RZ, 0x1 ;  /* 0x0000001d1d167211 */ /* 0x000fe200078f08ff */
[----:B------:R-:W-:Y:S01]  /*1910*/  IMAD R28, R49, -0x12, R46 ;  /* 0xffffffee311c7824 */ /* 0x000fe200078e022e */
[--C-:B------:R-:W-:Y:S01]  /*1920*/  IADD3 R29, R19, -0x1, R30.reuse ;  /* 0xffffffff131d7810 */ /* 0x100fe20007ffe01e */
[----:B------:R-:W-:Y:S01]  /*1930*/  IMAD R30, R23, 0x70, R30 ;  /* 0x00000070171e7824 */ /* 0x000fe200078e021e */
[----:B------:R-:W-:Y:S01]  /*1940*/  IADD3 R113, R34, -0x1d, RZ ;  /* 0xffffffe322717810 */ /* 0x000fe20007ffe0ff */
[----:B------:R-:W-:Y:S01]  /*1950*/  IMAD.HI R24, R24, 0x55555556, RZ ;  /* 0x5555555618187827 */ /* 0x000fe200078e02ff */
[----:B------:R-:W-:-:S02]  /*1960*/  IADD3 R32, R32, -0x1, RZ ;  /* 0xffffffff20207810 */ /* 0x000fc40007ffe0ff */
[----:B------:R-:W-:Y:S01]  /*1970*/  IADD3 R30, R30, -0x1d, RZ ;  /* 0xffffffe31e1e7810 */ /* 0x000fe20007ffe0ff */
[----:B------:R-:W-:Y:S01]  /*1980*/  IMAD R113, R22, 0x1c, R113 ;  /* 0x0000001c16717824 */ /* 0x000fe200078e0271 */
[----:B------:R-:W-:Y:S01]  /*1990*/  LEA R22, R23, R22, 0x2 ;  /* 0x0000001617167211 */ /* 0x000fe200078e10ff */
[--C-:B------:R-:W-:Y:S01]  /*19a0*/  IMAD R7, R33, 0x480, R53.reuse ;  /* 0x0000048021077824 */ /* 0x100fe200078e0235 */
[----:B------:R-:W-:Y:S01]  /*19b0*/  LEA R33, R31, R18, 0x2 ;  /* 0x000000121f217211 */ /* 0x000fe200078e10ff */
[----:B------:R-:W-:Y:S01]  /*19c0*/  IMAD.HI R28, R28, 0x55555556, RZ ;  /* 0x555555561c1c7827 */ /* 0x000fe200078e02ff */
[----:B------:R-:W-:Y:S02]  /*19d0*/  ISETP.GT.U32.AND P0, PT, R32, 0x1b, PT ;  /* 0x0000001b2000780c */ /* 0x000fe40003f04070 */
[----:B------:R-:W-:Y:S01]  /*19e0*/  IADD3 R22, R22, -0x1, RZ ;  /* 0xffffffff16167810 */ /* 0x000fe20007ffe0ff */
[----:B------:R-:W-:Y:S01]  /*19f0*/  IMAD R2, R109, -0x48, R0 ;  /* 0xffffffb86d027824 */ /* 0x000fe200078e0200 */
[----:B------:R-:W-:Y:S01]  /*1a00*/  IADD3 R19, R30, R19, RZ ;  /* 0x000000131e137210 */ /* 0x000fe20007ffe0ff */
[----:B------:R-:W-:Y:S01]  /*1a10*/  IMAD R103, R103, 0x480, R53 ;  /* 0x0000048067677824 */ /* 0x000fe200078e0235 */
[----:B------:R-:W-:Y:S01]  /*1a20*/  LEA R23, R23, 0xffffffff, 0x2 ;  /* 0xffffffff17177811 */ /* 0x000fe200078e10ff */
[----:B------:R-:W-:Y:S01]  /*1a30*/  IMAD R109, R109, 0x480, R2 ;  /* 0x000004806d6d7824 */ /* 0x000fe200078e0202 */
[----:B------:R-:W-:Y:S01]  /*1a40*/  LEA.HI R24, R24, R24, RZ, 0x1 ;  /* 0x0000001818187211 */ /* 0x000fe200078f08ff */
[----:B------:R-:W-:Y:S01]  /*1a50*/  IMAD R19, R20, 0x310, R19 ;  /* 0x0000031014137824 */ /* 0x000fe200078e0213 */
[----:B------:R-:W-:Y:S01]  /*1a60*/  IADD3 R18, R18, R30, RZ ;  /* 0x0000001e12127210 */ /* 0x000fe20007ffe0ff */
[----:B------:R-:W-:Y:S01]  /*1a70*/  IMAD R2, R39, 0x480, R3 ;  /* 0x0000048027027824 */ /* 0x000fe200078e0203 */
[----:B------:R-:W-:Y:S01]  /*1a80*/  IADD3 R33, R33, -0x1, RZ ;  /* 0xffffffff21217810 */ /* 0x000fe20007ffe0ff */
[--C-:B------:R-:W-:Y:S01]  /*1a90*/  IMAD R164, R164, 0x480, R53.reuse ;  /* 0x00000480a4a47824 */ /* 0x100fe200078e0235 */
[----:B------:R-:W-:Y:S01]  /*1aa0*/  LEA.HI R28, R28, R28, RZ, 0x1 ;  /* 0x0000001c1c1c7211 */ /* 0x000fe200078f08ff */
[----:B------:R-:W-:Y:S01]  /*1ab0*/  IMAD R21, R21, 0x310, R18 ;  /* 0x0000031015157824 */ /* 0x000fe200078e0212 */
[----:B------:R-:W-:Y:S01]  /*1ac0*/  ISETP.GT.U32.OR P0, PT, R22, 0x1b, P0 ;  /* 0x0000001b1600780c */ /* 0x000fe20000704470 */
[--C-:B------:R-:W-:Y:S01]  /*1ad0*/  IMAD R148, R148, 0x480, R53.reuse ;  /* 0x0000048094947824 */ /* 0x100fe200078e0235 */
[----:B------:R-:W-:Y:S01]  /*1ae0*/  IADD3 R22, R24, R23, RZ ;  /* 0x0000001718167210 */ /* 0x000fe20007ffe0ff */
[--C-:B------:R-:W-:Y:S01]  /*1af0*/  IMAD R132, R132, 0x480, R53.reuse ;  /* 0x0000048084847824 */ /* 0x100fe200078e0235 */
[----:B------:R-:W-:Y:S01]  /*1b00*/  ISETP.GT.U32.AND P2, PT, R33, 0x1b, PT ;  /* 0x0000001b2100780c */ /* 0x000fe20003f44070 */
[--C-:B------:R-:W-:Y:S01]  /*1b10*/  IMAD R116, R116, 0x480, R53.reuse ;  /* 0x0000048074747824 */ /* 0x100fe200078e0235 */
[----:B------:R-:W-:Y:S01]  /*1b20*/  ISETP.GT.U32.AND P1, PT, R29, 0x1b, PT ;  /* 0x0000001b1d00780c */ /* 0x000fe20003f24070 */
[--C-:B------:R-:W-:Y:S01]  /*1b30*/  IMAD R100, R100, 0x480, R53.reuse ;  /* 0x0000048064647824 */ /* 0x100fe200078e0235 */
[----:B------:R-:W-:Y:S01]  /*1b40*/  IADD3 R23, R23, R28, RZ ;  /* 0x0000001c17177210 */ /* 0x000fe20007ffe0ff */
[----:B------:R-:W-:Y:S01]  /*1b50*/  IMAD R6, R35, 0x480, R53 ;  /* 0x0000048023067824 */ /* 0x000fe200078e0235 */
[----:B------:R-:W-:Y:S01]  /*1b60*/  ISETP.GT.U32.OR P2, PT, R22, 0x1b, P2 ;  /* 0x0000001b1600780c */ /* 0x000fe20001744470 */
[----:B------:R-:W-:Y:S01]  /*1b70*/  IMAD R18, R28, 0x1c, R19 ;  /* 0x0000001c1c127824 */ /* 0x000fe200078e0213 */
[----:B------:R-:W-:Y:S01]  /*1b80*/  ISETP.GT.U32.OR P1, PT, R23, 0x1b, P1 ;  /* 0x0000001b1700780c */ /* 0x000fe20000f24470 */
[----:B------:R-:W-:Y:S01]  /*1b90*/  IMAD R3, R36, 0x480, R3 ;  /* 0x0000048024037824 */ /* 0x000fe200078e0203 */
[----:B------:R-:W-:Y:S01]  /*1ba0*/  MOV R19, RZ ;  /* 0x000000ff00137202 */ /* 0x000fe20000000f00 */
[--C-:B------:R-:W-:Y:S01]  /*1bb0*/  IMAD R105, R105, 0x480, R51.reuse ;  /* 0x0000048069697824 */ /* 0x100fe200078e0233 */
[----:B------:R-:W-:Y:S01]  /*1bc0*/  MOV R53, RZ ;  /* 0x000000ff00357202 */ /* 0x000fe20000000f00 */
[----:B------:R-:W-:-:S02]  /*1bd0*/  IMAD R150, R150, 0x480, R51 ;  /* 0x0000048096967824 */ /* 0x000fc400078e0233 */
[--C-:B------:R-:W-:Y:S02]  /*1be0*/  IMAD R134, R134, 0x480, R51.reuse ;  /* 0x0000048086867824 */ /* 0x100fe400078e0233 */
[--C-:B------:R-:W-:Y:S02]  /*1bf0*/  IMAD R118, R118, 0x480, R51.reuse ;  /* 0x0000048076767824 */ /* 0x100fe400078e0233 */
[----:B------:R-:W-:Y:S02]  /*1c00*/  IMAD R102, R102, 0x480, R51 ;  /* 0x0000048066667824 */ /* 0x000fe400078e0233 */
[--C-:B------:R-:W-:Y:S02]  /*1c10*/  IMAD R106, R106, 0x480, R45.reuse ;  /* 0x000004806a6a7824 */ /* 0x100fe400078e022d */
[--C-:B------:R-:W-:Y:S02]  /*1c20*/  IMAD R26, R26, 0x480, R45.reuse ;  /* 0x000004801a1a7824 */ /* 0x100fe400078e022d */
[----:B------:R-:W-:-:S02]  /*1c30*/  IMAD R16, R16, 0x480, R45 ;  /* 0x0000048010107824 */ /* 0x000fc400078e022d */
[----:B------:R-:W-:-:S02]  /*1c40*/  IMAD R111, R24, 0x1c, R21 ;  /* 0x0000001c186f7824 */ /* 0x000fc400078e0215 */
.L_x_7:
[----:B------:R-:W-:Y:S01]  /*1c50*/  @!P0 MOV R23, 0x4 ;  /* 0x0000000400178802 */ /* 0x000fe20000000f00 */
[C---:B------:R-:W-:Y:S01]  /*1c60*/  @!P0 IMAD R22, R19.reuse, 0x1880, R113 ;  /* 0x0000188013168824 */ /* 0x040fe200078e0271 */
[----:B------:R-:W-:Y:S01]  /*1c70*/  @!P2 MOV R21, 0x4 ;  /* 0x000000040015a802 */ /* 0x000fe20000000f00 */
[----:B------:R-:W-:Y:S01]  /*1c80*/  @!P2 IMAD R20, R19, 0x1880, R111 ;  /* 0x000018801314a824 */ /* 0x000fe200078e026f */
[----:B------:R-:W-:Y:S01]  /*1c90*/  MOV R29, RZ ;  /* 0x000000ff001d7202 */ /* 0x000fe20000000f00 */
[----:B------:R-:W-:Y:S01]  /*1ca0*/  @!P0 IMAD.WIDE R22, R22, R23, c[0x0][0x160] ;  /* 0x0000580016168625 */ /* 0x000fe200078e0217 */
[----:B------:R-:W-:Y:S01]  /*1cb0*/  MOV R31, RZ ;  /* 0x000000ff001f7202 */ /* 0x000fe20000000f00 */
[----:B------:R-:W-:Y:S06]  /*1cc0*/  BAR.SYNC 0x0 ;  /* 0x0000000000007b1d */ /* 0x000fec0000000000 */
[----:B------:R-:W-:Y:S01]  /*1cd0*/  @!P2 IMAD.WIDE R20, R20, R21, c[0x0][0x160] ;  /* 0x000058001414a625 */ /* 0x000fe200078e0215 */
[----:B------:R-:W2:Y:S04]  /*1ce0*/  @!P0 LDG.E.CONSTANT R29, [R22.64] ;  /* 0x00000004161d8981 */ /* 0x000ea8000c1e9900 */
[----:B------:R-:W3:Y:S01]  /*1cf0*/  @!P2 LDG.E.CONSTANT R31, [R20.64] ;  /* 0x00000004141fa981 */ /* 0x000ee2000c1e9900 */
[----:B------:R-:W-:Y:S01]  /*1d00*/  ISETP.GT.AND P3, PT, R0, 0x1f, PT ;  /* 0x0000001f0000780c */ /* 0x000fe20003f64270 */
[----:B------:R-:W-:Y:S02]  /*1d10*/  BSSY B0, `(.L_x_0) ;  /* 0x000000d000007945 */ /* 0x000fe40003800000 */
[----:B--2---:R0:W-:Y:S04]  /*1d20*/  STS [R0.X4], R29 ;  /* 0x0000001d00007388 */ /* 0x0041e80000004800 */
[----:B---3--:R0:W-:Y:S06]  /*1d30*/  STS [R0.X4+0x200], R31 ;  /* 0x0002001f00007388 */ /* 0x0081ec0000004800 */
[----:B------:R-:W-:Y:S05]  /*1d40*/  @P3 BRA `(.L_x_1) ;  /* 0x0000009000003947 */ /* 0x000fea0003800000 */
[----:B------:R-:W-:Y:S01]  /*1d50*/  BSSY B1, `(.L_x_2) ;  /* 0x0000007000017945 */ /* 0x000fe20003800000 */
[----:B------:R-:W-:Y:S01]  /*1d60*/  HFMA2.MMA R21, -RZ, RZ, 0, 0 ;  /* 0x00000000ff157435 */ /* 0x000fe200000001ff */
[----:B------:R-:W-:Y:S05]  /*1d70*/  @P1 BRA `(.L_x_3) ;  /* 0x0000004000001947 */ /* 0x000fea0003800000 */
[----:B------:R-:W-:Y:S01]  /*1d80*/  MOV R21, 0x4 ;  /* 0x0000000400157802 */ /* 0x000fe20000000f00 */
[----:B------:R-:W-:-:S04]  /*1d90*/  IMAD R20, R19, 0x1880, R18 ;  /* 0x0000188013147824 */ /* 0x000fc800078e0212 */
[----:B------:R-:W-:-:S06]  /*1da0*/  IMAD.WIDE R20, R20, R21, c[0x0][0x160] ;  /* 0x0000580014147625 */ /* 0x000fcc00078e0215 */
[----:B------:R1:W5:Y:S02]  /*1db0*/  LDG.E.CONSTANT R21, [R20.64] ;  /* 0x0000000414157981 */ /* 0x000364000c1e9900 */
.L_x_3:
[----:B------:R-:W-:Y:S05]  /*1dc0*/  BSYNC B1 ;  /* 0x0000000000017941 */ /* 0x000fea0003800000 */
.L_x_2:
[----:B-----5:R2:W-:Y:S02]  /*1dd0*/  STS [R0.X4+0x400], R21 ;  /* 0x0004001500007388 */ /* 0x0205e40000004800 */
.L_x_1:
[----:B------:R-:W-:Y:S05]  /*1de0*/  BSYNC B0 ;  /* 0x0000000000007941 */ /* 0x000fea0003800000 */
.L_x_0:
[----:B------:R-:W-:Y:S01]  /*1df0*/  MOV R22, 0x4 ;  /* 0x0000000400167802 */ /* 0x000fe20000000f00 */
[C---:B0-----:R-:W-:Y:S02]  /*1e00*/  IMAD R29, R19.reuse, 0x48, R105 ;  /* 0x00000048131d7824 */ /* 0x041fe400078e0269 */
[----:B------:R-:W-:Y:S02]  /*1e10*/  IMAD R37, R19, 0x48, R109 ;  /* 0x0000004813257824 */ /* 0x000fe400078e026d */
[----:B------:R-:W-:-:S04]  /*1e20*/  IMAD.WIDE R28, R29, R22, c[0x0][0x168] ;  /* 0x00005a001d1c7625 */ /* 0x000fc800078e0216 */
[----:B------:R-:W-:Y:S01]  /*1e30*/  IMAD.WIDE R36, R37, R22, c[0x0][0x168] ;  /* 0x00005a0025247625 */ /* 0x000fe200078e0216 */
[----:B------:R0:W3:Y:S03]  /*1e40*/  LDG.E.CONSTANT R68, [R28.64] ;  /* 0x000000041c447981 */ /* 0x0000e6000c1e9900 */
[C---:B------:R-:W-:Y:S01]  /*1e50*/  IMAD R31, R19.reuse, 0x48, R107 ;  /* 0x00000048131f7824 */ /* 0x040fe200078e026b */
[----:B------:R4:W5:Y:S01]  /*1e60*/  LDG.E.CONSTANT R23, [R36.64] ;  /* 0x0000000424177981 */ /* 0x000962000c1e9900 */
[C---:B--2---:R-:W-:Y:S02]  /*1e70*/  IMAD R21, R19.reuse, 0x48, R101 ;  /* 0x0000004813157824 */ /* 0x044fe400078e0265 */
[C---:B------:R-:W-:Y:S01]  /*1e80*/  IMAD R39, R19.reuse, 0x48, R93 ;  /* 0x0000004813277824 */ /* 0x040fe200078e025d */
[----:B------:R4:W2:Y:S01]  /*1e90*/  LDG.E.CONSTANT R84, [R36.64+0x12000] ;  /* 0x0120000424547981 */ /* 0x0008a2000c1e9900 */
[----:B------:R-:W-:-:S02]  /*1ea0*/  IMAD R33, R19, 0x48, R99 ;  /* 0x0000004813217824 */ /* 0x000fc400078e0263 */
[-C--:B------:R-:W-:Y:S01]  /*1eb0*/  IMAD.WIDE R30, R31, R22.reuse, c[0x0][0x168] ;  /* 0x00005a001f1e7625 */ /* 0x080fe200078e0216 */
[----:B------:R4:W2:Y:S03]  /*1ec0*/  LDG.E.CONSTANT R82, [R36.64+0x24000] ;  /* 0x0240000424527981 */ /* 0x0008a6000c1e9900 */
[-C--:B-1----:R-:W-:Y:S01]  /*1ed0*/  IMAD.WIDE R20, R21, R22.reuse, c[0x0][0x168] ;  /* 0x00005a0015147625 */ /* 0x082fe200078e0216 */
[----:B------:R4:W2:Y:S03]  /*1ee0*/  LDG.E.CONSTANT R80, [R36.64+0x36000] ;  /* 0x0360000424507981 */ /* 0x0008a6000c1e9900 */
[-C--:B0-----:R-:W-:Y:S01]  /*1ef0*/  IMAD.WIDE R28, R39, R22.reuse, c[0x0][0x168] ;  /* 0x00005a00271c7625 */ /* 0x081fe200078e0216 */
[----:B------:R4:W2:Y:S03]  /*1f00*/  LDG.E.CONSTANT R78, [R36.64+0x48000] ;  /* 0x04800004244e7981 */ /* 0x0008a6000c1e9900 */
[----:B------:R-:W-:Y:S01]  /*1f10*/  IMAD.WIDE R32, R33, R22, c[0x0][0x168] ;  /* 0x00005a0021207625 */ /* 0x000fe200078e0216 */
[----:B------:R4:W2:Y:S03]  /*1f20*/  LDG.E.CONSTANT R76, [R36.64+0x5a000] ;  /* 0x05a00004244c7981 */ /* 0x0008a6000c1e9900 */
[C---:B------:R-:W-:Y:S01]  /*1f30*/  IMAD R43, R19.reuse, 0x48, R156 ;  /* 0x00000048132b7824 */ /* 0x040fe200078e029c */
[----:B------:R4:W2:Y:S01]  /*1f40*/  LDG.E.CONSTANT R74, [R36.64+0x6c000] ;  /* 0x06c00004244a7981 */ /* 0x0008a2000c1e9900 */
[----:B------:R-:W-:-:S02]  /*1f50*/  IMAD R35, R19, 0x48, R103 ;  /* 0x0000004813237824 */ /* 0x000fc400078e0267 */
[----:B------:R-:W-:Y:S01]  /*1f60*/  IMAD R41, R19, 0x48, R25 ;  /* 0x0000004813297824 */ /* 0x000fe200078e0219 */
[----:B------:R4:W2:Y:S01]  /*1f70*/  LDG.E.CONSTANT R72, [R36.64+0x7e000] ;  /* 0x07e0000424487981 */ /* 0x0008a2000c1e9900 */
[----:B------:R-:W-:-:S03]  /*1f80*/  IMAD.WIDE R42, R43, R22, c[0x0][0x168] ;  /* 0x00005a002b2a7625 */ /* 0x000fc600078e0216 */
[----:B------:R0:W2:Y:S01]  /*1f90*/  LDG.E.CONSTANT R70, [R30.64] ;  /* 0x000000041e467981 */ /* 0x0000a2000c1e9900 */
[----:B------:R-:W-:-:S03]  /*1fa0*/  IMAD.WIDE R34, R35, R22, c[0x0][0x168] ;  /* 0x00005a0023227625 */ /* 0x000fc600078e0216 */
[----:B------:R1:W2:Y:S01]  /*1fb0*/  LDG.E.CONSTANT R64, [R20.64] ;  /* 0x0000000414407981 */ /* 0x0002a2000c1e9900 */
[----:B----4-:R-:W-:-:S03]  /*1fc0*/  IMAD R37, R19, 0x48, R95 ;  /* 0x0000004813257824 */ /* 0x010fc600078e025f */
[----:B------:R4:W2:Y:S01]  /*1fd0*/  LDG.E.CONSTANT R56, [R28.64] ;  /* 0x000000041c387981 */ /* 0x0008a2000c1e9900 */
[----:B0-----:R-:W-:-:S03]  /*1fe0*/  IMAD.WIDE R30, R37, R22, c[0x0][0x168] ;  /* 0x00005a00251e7625 */ /* 0x001fc600078e0216 */
[----:B------:R0:W2:Y:S01]  /*1ff0*/  LDG.E.CONSTANT R62, [R32.64] ;  /* 0x00000004203e7981 */ /* 0x0000a2000c1e9900 */
[----:B-1----:R-:W-:-:S03]  /*2000*/  IMAD.WIDE R20, R41, R22, c[0x0][0x168] ;  /* 0x00005a0029147625 */ /* 0x002fc600078e0216 */
[----:B------:R1:W2:Y:S01]  /*2010*/  LDG.E.CONSTANT R66, [R34.64] ;  /* 0x0000000422427981 */ /* 0x0002a2000c1e9900 */
[C---:B----4-:R-:W-:Y:S02]  /*2020*/  IMAD R29, R19.reuse, 0x48, R148 ;  /* 0x00000048131d7824 */ /* 0x050fe400078e0294 */
[C---:B------:R-:W-:Y:S01]  /*2030*/  IMAD R37, R19.reuse, 0x48, R150 ;  /* 0x0000004813257824 */ /* 0x040fe200078e0296 */
[----:B------:R4:W2:Y:S01]  /*2040*/  LDG.E.CONSTANT R52, [R20.64] ;  /* 0x0000000414347981 */ /* 0x0008a2000c1e9900 */
[C---:B0-----:R-:W-:Y:S02]  /*2050*/  IMAD R33, R19.reuse, 0x48, R146 ;  /* 0x0000004813217824 */ /* 0x041fe400078e0292 */
[----:B------:R-:W-:Y:S01]  /*2060*/  IMAD R39, R19, 0x48, R152 ;  /* 0x0000004813277824 */ /* 0x000fe200078e0298 */
[----:B------:R0:W2:Y:S01]  /*2070*/  LDG.E.CONSTANT R42, [R42.64] ;  /* 0x000000042a2a7981 */ /* 0x0000a2000c1e9900 */
[----:B------:R-:W-:-:S03]  /*2080*/  IMAD.WIDE R28, R29, R22, c[0x0][0x168] ;  /* 0x00005a001d1c7625 */ /* 0x000fc600078e0216 */
[----:B------:R0:W2:Y:S01]  /*2090*/  LDG.E.CONSTANT R58, [R30.64] ;  /* 0x000000041e3a7981 */ /* 0x0000a2000c1e9900 */
[----:B------:R-:W-:Y:S02]  /*20a0*/  IMAD R41, R19, 0x48, R154 ;  /* 0x0000004813297824 */ /* 0x000fe400078e029a */
[-C--:B------:R-:W-:Y:S01]  /*20b0*/  IMAD.WIDE R36, R37, R22.reuse, c[0x0][0x168] ;  /* 0x00005a0025247625 */ /* 0x080fe200078e0216 */
[----:B------:R0:W2:Y:S03]  /*20c0*/  LDG.E.CONSTANT R24, [R28.64] ;  /* 0x000000041c187981 */ /* 0x0000a6000c1e9900 */
[-C--:B------:R-:W-:Y:S02]  /*20d0*/  IMAD.WIDE R32, R33, R22.reuse, c[0x0][0x168] ;  /* 0x00005a0021207625 */ /* 0x080fe400078e0216 */
[----:B------:R0:W2:Y:S02]  /*20e0*/  LDG.E.CONSTANT R36, [R36.64] ;  /* 0x0000000424247981 */ /* 0x0000a4000c1e9900 */
[----:B------:R-:W-:-:S02]  /*20f0*/  IMAD.WIDE R38, R39, R22, c[0x0][0x168] ;  /* 0x00005a0027267625 */ /* 0x000fc400078e0216 */
[----:B------:R0:W2:Y:S02]  /*2100*/  LDG.E.CONSTANT R165, [R32.64] ;  /* 0x0000000420a57981 */ /* 0x0000a4000c1e9900 */
[C---:B----4-:R-:W-:Y:S02]  /*2110*/  IMAD R21, R19.reuse, 0x48, R144 ;  /* 0x0000004813157824 */ /* 0x050fe400078e0290 */
[C---:B-1----:R-:W-:Y:S01]  /*2120*/  IMAD R35, R19.reuse, 0x48, R138 ;  /* 0x0000004813237824 */ /* 0x042fe200078e028a */
[----:B------:R1:W4:Y:S01]  /*2130*/  LDG.E.CONSTANT R38, [R38.64] ;  /* 0x0000000426267981 */ /* 0x000322000c1e9900 */
[C---:B0-----:R-:W-:Y:S02]  /*2140*/  IMAD R43, R19.reuse, 0x48, R136 ;  /* 0x00000048132b7824 */ /* 0x041fe400078e0288 */
[----:B------:R-:W-:Y:S02]  /*2150*/  IMAD R89, R19, 0x48, R142 ;  /* 0x0000004813597824 */ /* 0x000fe400078e028e */
[----:B------:R-:W-:-:S04]  /*2160*/  IMAD.WIDE R40, R41, R22, c[0x0][0x168] ;  /* 0x00005a0029287625 */ /* 0x000fc800078e0216 */
[----:B------:R-:W-:Y:S02]  /*2170*/  IMAD R31, R19, 0x48, R140 ;  /* 0x00000048131f7824 */ /* 0x000fe400078e028c */
[-C--:B------:R-:W-:Y:S01]  /*2180*/  IMAD.WIDE R20, R21, R22.reuse, c[0x0][0x168] ;  /* 0x00005a0015147625 */ /* 0x080fe200078e0216 */
[----:B------:R0:W3:Y:S03]  /*2190*/  LDG.E.CONSTANT R40, [R40.64] ;  /* 0x0000000428287981 */ /* 0x0000e6000c1e9900 */
[-C--:B------:R-:W-:Y:S01]  /*21a0*/  IMAD.WIDE R34, R35, R22.reuse, c[0x0][0x168] ;  /* 0x00005a0023227625 */ /* 0x080fe200078e0216 */
[----:B------:R0:W3:Y:S03]  /*21b0*/  LDG.E.CONSTANT R163, [R20.64] ;  /* 0x0000000414a37981 */ /* 0x0000e6000c1e9900 */
[-C--:B------:R-:W-:Y:S01]  /*21c0*/  IMAD.WIDE R28, R43, R22.reuse, c[0x0][0x168] ;  /* 0x00005a002b1c7625 */ /* 0x080fe200078e0216 */
[----:B------:R0:W3:Y:S03]  /*21d0*/  LDG.E.CONSTANT R157, [R34.64] ;  /* 0x00000004229d7981 */ /* 0x0000e6000c1e9900 */
[----:B------:R-:W-:Y:S01]  /*21e0*/  IMAD.WIDE R88, R89, R22, c[0x0][0x168] ;  /* 0x00005a0059587625 */ /* 0x000fe200078e0216 */
[----:B------:R0:W3:Y:S03]  /*21f0*/  LDG.E.CONSTANT R155, [R28.64] ;  /* 0x000000041c9b7981 */ /* 0x0000e6000c1e9900 */
[C---:B------:R-:W-:Y:S01]  /*2200*/  IMAD R33, R19.reuse, 0x48, R134 ;  /* 0x0000004813217824 */ /* 0x040fe200078e0286 */
[----:B------:R0:W3:Y:S01]  /*2210*/  LDG.E.CONSTANT R161, [R88.64] ;  /* 0x0000000458a17981 */ /* 0x0000e2000c1e9900 */
[----:B------:R-:W-:-:S02]  /*2220*/  IMAD R37, R19, 0x48, R132 ;  /* 0x0000004813257824 */ /* 0x000fc400078e0284 */
[C---:B------:R-:W-:Y:S02]  /*2230*/  IMAD R43, R19.reuse, 0x48, R126 ;  /* 0x00000048132b7824 */ /* 0x040fe400078e027e */
[----:B-1----:R-:W-:Y:S02]  /*2240*/  IMAD R39, R19, 0x48, R130 ;  /* 0x0000004813277824 */ /* 0x002fe400078e0282 */
[----:B------:R-:W-:-:S04]  /*2250*/  IMAD.WIDE R30, R31, R22, c[0x0][0x168] ;  /* 0x00005a001f1e7625 */ /* 0x000fc800078e0216 */
[-C--:B------:R-:W-:Y:S01]  /*2260*/  IMAD.WIDE R32, R33, R22.reuse, c[0x0][0x168] ;  /* 0x00005a0021207625 */ /* 0x080fe200078e0216 */
[----:B------:R1:W3:Y:S03]  /*2270*/  LDG.E.CONSTANT R159, [R30.64] ;  /* 0x000000041e9f7981 */ /* 0x0002e6000c1e9900 */
[----:B0-----:R-:W-:Y:S01]  /*2280*/  IMAD R41, R19, 0x48, R128 ;  /* 0x0000004813297824 */ /* 0x001fe200078e0280 */
[----:B------:R0:W4:Y:S01]  /*2290*/  LDG.E.CONSTANT R153, [R32.64] ;  /* 0x0000000420997981 */ /* 0x000122000c1e9900 */
[----:B------:R-:W-:-:S04]  /*22a0*/  IMAD.WIDE R20, R37, R22, c[0x0][0x168] ;  /* 0x00005a0025147625 */ /* 0x000fc800078e0216 */
[-C--:B------:R-:W-:Y:S01]  /*22b0*/  IMAD.WIDE R34, R43, R22.reuse, c[0x0][0x168] ;  /* 0x00005a002b227625 */ /* 0x080fe200078e0216 */
[----:B------:R0:W4:Y:S03]  /*22c0*/  LDG.E.CONSTANT R151, [R20.64] ;  /* 0x0000000414977981 */ /* 0x000126000c1e9900 */
[----:B------:R-:W-:Y:S01]  /*22d0*/  IMAD R29, R19, 0x48, R124 ;  /* 0x00000048131d7824 */ /* 0x000fe200078e027c */
[----:B------:R0:W4:Y:S01]  /*22e0*/  LDG.E.CONSTANT R145, [R34.64] ;  /* 0x0000000422917981 */ /* 0x000122000c1e9900 */
[----:B------:R-:W-:-:S04]  /*22f0*/  IMAD.WIDE R88, R39, R22, c[0x0][0x168] ;  /* 0x00005a0027587625 */ /* 0x000fc800078e0216 */
[C---:B------:R-:W-:Y:S01]  /*2300*/  IMAD R37, R19.reuse, 0x48, R122 ;  /* 0x0000004813257824 */ /* 0x040fe200078e027a */
[----:B------:R0:W4:Y:S01]  /*2310*/  LDG.E.CONSTANT R149, [R88.64] ;  /* 0x0000000458957981 */ /* 0x000122000c1e9900 */
[----:B------:R-:W-:Y:S02]  /*2320*/  IMAD R39, R19, 0x48, R120 ;  /* 0x0000004813277824 */ /* 0x000fe400078e0278 */
[----:B-1----:R-:W-:-:S04]  /*2330*/  IMAD.WIDE R30, R41, R22, c[0x0][0x168] ;  /* 0x00005a00291e7625 */ /* 0x002fc800078e0216 */
[-C--:B------:R-:W-:Y:S01]  /*2340*/  IMAD.WIDE R28, R29, R22.reuse, c[0x0][0x168] ;  /* 0x00005a001d1c7625 */ /* 0x080fe200078e0216 */
[----:B------:R1:W4:Y:S03]  /*2350*/  LDG.E.CONSTANT R147, [R30.64] ;  /* 0x000000041e937981 */ /* 0x000326000c1e9900 */
[----:B------:R-:W-:Y:S01]  /*2360*/  IMAD R41, R19, 0x48, R118 ;  /* 0x0000004813297824 */ /* 0x000fe200078e0276 */
[----:B------:R1:W4:Y:S01]  /*2370*/  LDG.E.CONSTANT R143, [R28.64] ;  /* 0x000000041c8f7981 */ /* 0x000322000c1e9900 */
[----:B0-----:R-:W-:-:S04]  /*2380*/  IMAD.WIDE R32, R37, R22, c[0x0][0x168] ;  /* 0x00005a0025207625 */ /* 0x001fc800078e0216 */
[----:B------:R-:W-:Y:S01]  /*2390*/  IMAD R43, R19, 0x48, R116 ;  /* 0x00000048132b7824 */ /* 0x000fe200078e0274 */
[----:B------:R0:W4:Y:S01]  /*23a0*/  LDG.E.CONSTANT R141, [R32.64] ;  /* 0x00000004208d7981 */ /* 0x000122000c1e9900 */
[----:B------:R-:W-:-:S04]  /*23b0*/  IMAD.WIDE R20, R39, R22, c[0x0][0x168] ;  /* 0x00005a0027147625 */ /* 0x000fc800078e0216 */
[C---:B------:R-:W-:Y:S01]  /*23c0*/  IMAD R35, R19.reuse, 0x48, R114 ;  /* 0x0000004813237824 */ /* 0x040fe200078e0272 */
[----:B------:R0:W4:Y:S01]  /*23d0*/  LDG.E.CONSTANT R139, [R20.64] ;  /* 0x00000004148b7981 */ /* 0x000122000c1e9900 */
[C---:B------:R-:W-:Y:S02]  /*23e0*/  IMAD R37, R19.reuse, 0x48, R112 ;  /* 0x0000004813257824 */ /* 0x040fe400078e0270 */
[----:B------:R-:W-:Y:S02]  /*23f0*/  IMAD R39, R19, 0x48, R110 ;  /* 0x0000004813277824 */ /* 0x000fe400078e026e */
[----:B------:R-:W-:-:S04]  /*2400*/  IMAD.WIDE R88, R41, R22, c[0x0][0x168] ;  /* 0x00005a0029587625 */ /* 0x000fc800078e0216 */
[-C--:B-1----:R-:W-:Y:S01]  /*2410*/  IMAD.WIDE R30, R43, R22.reuse, c[0x0][0x168] ;  /* 0x00005a002b1e7625 */ /* 0x082fe200078e0216 */
[----:B------:R1:W4:Y:S03]  /*2420*/  LDG.E.CONSTANT R137, [R88.64] ;  /* 0x0000000458897981 */ /* 0x000326000c1e9900 */
[----:B------:R-:W-:Y:S01]  /*2430*/  IMAD R41, R19, 0x48, R108 ;  /* 0x0000004813297824 */ /* 0x000fe200078e026c */
[----:B------:R0:W4:Y:S01]  /*2440*/  LDG.E.CONSTANT R135, [R30.64] ;  /* 0x000000041e877981 */ /* 0x000122000c1e9900 */
[----:B------:R-:W-:-:S04]  /*2450*/  IMAD.WIDE R34, R35, R22, c[0x0][0x168] ;  /* 0x00005a0023227625 */ /* 0x000fc800078e0216 */
[-C--:B------:R-:W-:Y:S01]  /*2460*/  IMAD.WIDE R28, R37, R22.reuse, c[0x0][0x168] ;  /* 0x00005a00251c7625 */ /* 0x080fe200078e0216 */
[----:B------:R1:W4:Y:S03]  /*2470*/  LDG.E.CONSTANT R133, [R34.64] ;  /* 0x0000000422857981 */ /* 0x000326000c1e9900 */
[----:B------:R-:W-:Y:S01]  /*2480*/  IMAD R43, R19, 0x48, R106 ;  /* 0x00000048132b7824 */ /* 0x000fe200078e026a */
[----:B------:R1:W4:Y:S01]  /*2490*/  LDG.E.CONSTANT R131, [R28.64] ;  /* 0x000000041c837981 */ /* 0x000322000c1e9900 */
[----:B0-----:R-:W-:-:S04]  /*24a0*/  IMAD.WIDE R32, R39, R22, c[0x0][0x168] ;  /* 0x00005a0027207625 */ /* 0x001fc800078e0216 */
[C---:B------:R-:W-:Y:S01]  /*24b0*/  IMAD R37, R19.reuse, 0x48, R102 ;  /* 0x0000004813257824 */ /* 0x040fe200078e0266 */
[----:B------:R0:W4:Y:S01]  /*24c0*/  LDG.E.CONSTANT R129, [R32.64] ;  /* 0x0000000420817981 */ /* 0x000122000c1e9900 */
[----:B------:R-:W-:Y:S02]  /*24d0*/  IMAD R39, R19, 0x48, R100 ;  /* 0x0000004813277824 */ /* 0x000fe400078e0264 */
[----:B------:R-:W-:-:S04]  /*24e0*/  IMAD.WIDE R20, R41, R22, c[0x0][0x168] ;  /* 0x00005a0029147625 */ /* 0x000fc800078e0216 */
[-C--:B-1----:R-:W-:Y:S01]  /*24f0*/  IMAD.WIDE R88, R43, R22.reuse, c[0x0][0x168] ;  /* 0x00005a002b587625 */ /* 0x082fe200078e0216 */
[----:B------:R1:W4:Y:S03]  /*2500*/  LDG.E.CONSTANT R127, [R20.64] ;  /* 0x00000004147f7981 */ /* 0x000326000c1e9900 */
[C---:B------:R-:W-:Y:S01]  /*2510*/  IMAD R55, R19.reuse, 0x48, R27 ;  /* 0x0000004813377824 */ /* 0x040fe200078e021b */
[----:B------:R0:W4:Y:S01]  /*2520*/  LDG.E.CONSTANT R125, [R88.64] ;  /* 0x00000004587d7981 */ /* 0x000122000c1e9900 */
[----:B------:R-:W-:Y:S02]  /*2530*/  IMAD R43, R19, 0x48, R96 ;  /* 0x00000048132b7824 */ /* 0x000fe400078e0260 */
[----:B------:R-:W-:-:S04]  /*2540*/  IMAD.WIDE R34, R37, R22, c[0x0][0x168] ;  /* 0x00005a0025227625 */ /* 0x000fc800078e0216 */
[-C--:B------:R-:W-:Y:S01]  /*2550*/  IMAD.WIDE R28, R39, R22.reuse, c[0x0][0x168] ;  /* 0x00005a00271c7625 */ /* 0x080fe200078e0216 */
[----:B------:R0:W4:Y:S03]  /*2560*/  LDG.E.CONSTANT R121, [R34.64] ;  /* 0x0000000422797981 */ /* 0x000126000c1e9900 */
[C---:B------:R-:W-:Y:S01]  /*2570*/  IMAD R31, R19.reuse, 0x48, R104 ;  /* 0x00000048131f7824 */ /* 0x040fe200078e0268 */
[----:B------:R0:W4:Y:S01]  /*2580*/  LDG.E.CONSTANT R119, [R28.64] ;  /* 0x000000041c777981 */ /* 0x000122000c1e9900 */
[C---:B------:R-:W-:Y:S02]  /*2590*/  IMAD R41, R19.reuse, 0x48, R98 ;  /* 0x0000004813297824 */ /* 0x040fe400078e0262 */
[----:B------:R-:W-:Y:S02]  /*25a0*/  IMAD R39, R19, 0x48, R2 ;  /* 0x0000004813277824 */ /* 0x000fe400078e0202 */
[----:B------:R-:W-:-:S04]  /*25b0*/  IMAD.WIDE R54, R55, R22, c[0x0][0x168] ;  /* 0x00005a0037367625 */ /* 0x000fc800078e0216 */
[----:B------:R-:W-:Y:S02]  /*25c0*/  IMAD R51, R19, 0x48, R164 ;  /* 0x0000004813337824 */ /* 0x000fe400078e02a4 */
[-C--:B-1----:R-:W-:Y:S01]  /*25d0*/  IMAD.WIDE R20, R43, R22.reuse, c[0x0][0x168] ;  /* 0x00005a002b147625 */ /* 0x082fe200078e0216 */
[----:B------:R1:W4:Y:S03]  /*25e0*/  LDG.E.CONSTANT R54, [R54.64] ;  /* 0x0000000436367981 */ /* 0x000326000c1e9900 */
[-C--:B------:R-:W-:Y:S01]  /*25f0*/  IMAD.WIDE R30, R31, R22.reuse, c[0x0][0x168] ;  /* 0x00005a001f1e7625 */ /* 0x080fe200078e0216 */
[----:B------:R1:W4:Y:S03]  /*2600*/  LDG.E.CONSTANT R115, [R20.64] ;  /* 0x0000000414737981 */ /* 0x000326000c1e9900 */
[----:B0-----:R-:W-:Y:S01]  /*2610*/  IMAD.WIDE R32, R41, R22, c[0x0][0x168] ;  /* 0x00005a0029207625 */ /* 0x001fe200078e0216 */
[----:B------:R0:W4:Y:S03]  /*2620*/  LDG.E.CONSTANT R123, [R30.64] ;  /* 0x000000041e7b7981 */ /* 0x000126000c1e9900 */
[C---:B------:R-:W-:Y:S01]  /*2630*/  IMAD R61, R19.reuse, 0x48, R97 ;  /* 0x00000048133d7824 */ /* 0x040fe200078e0261 */
[----:B------:R0:W4:Y:S01]  /*2640*/  LDG.E.CONSTANT R117, [R32.64] ;  /* 0x0000000420757981 */ /* 0x000122000c1e9900 */
[----:B------:R-:W-:-:S02]  /*2650*/  IMAD R35, R19, 0x48, R4 ;  /* 0x0000004813237824 */ /* 0x000fc400078e0204 */
[----:B------:R-:W-:-:S04]  /*2660*/  IMAD.WIDE R28, R39, R22, c[0x0][0x168] ;  /* 0x00005a00271c7625 */ /* 0x000fc800078e0216 */
[----:B------:R-:W-:Y:S01]  /*2670*/  IMAD R37, R19, 0x48, R26 ;  /* 0x0000004813257824 */ /* 0x000fe200078e021a */
[----:B-1----:R1:W4:Y:S01]  /*2680*/  LDG.E.CONSTANT R55, [R28.64] ;  /* 0x000000041c377981 */ /* 0x002322000c1e9900 */
[----:B------:R-:W-:-:S04]  /*2690*/  IMAD.WIDE R50, R51, R22, c[0x0][0x168] ;  /* 0x00005a0033327625 */ /* 0x000fc800078e0216 */
[----:B------:R-:W-:Y:S02]  /*26a0*/  IMAD R49, R19, 0x48, R162 ;  /* 0x0000004813317824 */ /* 0x000fe400078e02a2 */
[-C--:B------:R-:W-:Y:S01]  /*26b0*/  IMAD.WIDE R60, R61, R22.reuse, c[0x0][0x168] ;  /* 0x00005a003d3c7625 */ /* 0x080fe200078e0216 */
[----:B------:R0:W4:Y:S03]  /*26c0*/  LDG.E.CONSTANT R50, [R50.64] ;  /* 0x0000000432327981 */ /* 0x000126000c1e9900 */
[C---:B------:R-:W-:Y:S02]  /*26d0*/  IMAD R47, R19.reuse, 0x48, R160 ;  /* 0x00000048132f7824 */ /* 0x040fe400078e02a0 */
[----:B------:R-:W-:Y:S01]  /*26e0*/  IMAD R45, R19, 0x48, R158 ;  /* 0x00000048132d7824 */ /* 0x000fe200078e029e */
[----:B------:R1:W4:Y:S01]  /*26f0*/  LDG.E.CONSTANT R60, [R60.64] ;  /* 0x000000043c3c7981 */ /* 0x000322000c1e9900 */
[----:B------:R-:W-:-:S04]  /*2700*/  IMAD.WIDE R20, R35, R22, c[0x0][0x168] ;  /* 0x00005a0023147625 */ /* 0x000fc800078e0216 */
[----:B0-----:R-:W-:Y:S01]  /*2710*/  IMAD.WIDE R30, R37, R22, c[0x0][0x168] ;  /* 0x00005a00251e7625 */ /* 0x001fe200078e0216 */
[----:B------:R0:W4:Y:S03]  /*2720*/  LDG.E.CONSTANT R51, [R20.64] ;  /* 0x0000000414337981 */ /* 0x000126000c1e9900 */
[C---:B------:R-:W-:Y:S01]  /*2730*/  IMAD R33, R19.reuse, 0x48, R6 ;  /* 0x0000004813217824 */ /* 0x040fe200078e0206 */
[----:B-1----:R1:W4:Y:S01]  /*2740*/  LDG.E.CONSTANT R61, [R30.64] ;  /* 0x000000041e3d7981 */ /* 0x002322000c1e9900 */
[C---:B------:R-:W-:Y:S02]  /*2750*/  IMAD R91, R19.reuse, 0x48, R94 ;  /* 0x00000048135b7824 */ /* 0x040fe400078e025e */
[C---:B------:R-:W-:Y:S02]  /*2760*/  IMAD R35, R19.reuse, 0x48, R8 ;  /* 0x0000004813237824 */ /* 0x040fe400078e0208 */
[----:B------:R-:W-:-:S02]  /*2770*/  IMAD R37, R19, 0x48, R10 ;  /* 0x0000004813257824 */ /* 0x000fc400078e020a */
[----:B------:R-:W-:Y:S02]  /*2780*/  IMAD R29, R19, 0x48, R12 ;  /* 0x00000048131d7824 */ /* 0x000fe400078e020c */
[----:B------:R-:W-:-:S04]  /*2790*/  IMAD.WIDE R48, R49, R22, c[0x0][0x168] ;  /* 0x00005a0031307625 */ /* 0x000fc800078e0216 */
[-C--:B------:R-:W-:Y:S02]  /*27a0*/  IMAD.WIDE R46, R47, R22.reuse, c[0x0][0x168] ;  /* 0x00005a002f2e7625 */ /* 0x080fe400078e0216 */
[----:B------:R0:W4:Y:S02]  /*27b0*/  LDG.E.CONSTANT R48, [R48.64] ;  /* 0x0000000430307981 */ /* 0x000124000c1e9900 */
[-C--:B------:R-:W-:Y:S02]  /*27c0*/  IMAD.WIDE R44, R45, R22.reuse, c[0x0][0x168] ;  /* 0x00005a002d2c7625 */ /* 0x080fe400078e0216 */
[----:B------:R1:W4:Y:S02]  /*27d0*/  LDG.E.CONSTANT R46, [R46.64] ;  /* 0x000000042e2e7981 */ /* 0x000324000c1e9900 */
[----:B------:R-:W-:Y:S02]  /*27e0*/  IMAD.WIDE R32, R33, R22, c[0x0][0x168] ;  /* 0x00005a0021207625 */ /* 0x000fe400078e0216 */
[----:B------:R1:W4:Y:S02]  /*27f0*/  LDG.E.CONSTANT R44, [R44.64] ;  /* 0x000000042c2c7981 */ /* 0x000324000c1e9900 */
[----:B------:R-:W-:-:S02]  /*2800*/  IMAD R89, R19, 0x48, R92 ;  /* 0x0000004813597824 */ /* 0x000fc400078e025c */
[-C--:B------:R-:W-:Y:S01]  /*2810*/  IMAD.WIDE R90, R91, R22.reuse, c[0x0][0x168] ;  /* 0x00005a005b5a7625 */ /* 0x080fe200078e0216 */
[----:B0-----:R0:W4:Y:S03]  /*2820*/  LDG.E.CONSTANT R49, [R32.64] ;  /* 0x0000000420317981 */ /* 0x001126000c1e9900 */
[-C--:B------:R-:W-:Y:S02]  /*2830*/  IMAD.WIDE R34, R35, R22.reuse, c[0x0][0x168] ;  /* 0x00005a0023227625 */ /* 0x080fe400078e0216 */
[----:B------:R0:W4:Y:S02]  /*2840*/  LDG.E.CONSTANT R91, [R90.64] ;  /* 0x000000045a5b7981 */ /* 0x000124000c1e9900 */
[-C--:B------:R-:W-:Y:S02]  /*2850*/  IMAD.WIDE R20, R37, R22.reuse, c[0x0][0x168] ;  /* 0x00005a0025147625 */ /* 0x080fe400078e0216 */
[----:B-1----:R1:W4:Y:S02]  /*2860*/  LDG.E.CONSTANT R47, [R34.64] ;  /* 0x00000004222f7981 */ /* 0x002324000c1e9900 */
[----:B------:R-:W-:-:S02]  /*2870*/  IMAD.WIDE R28, R29, R22, c[0x0][0x168] ;  /* 0x00005a001d1c7625 */ /* 0x000fc400078e0216 */
[----:B------:R0:W4:Y:S02]  /*2880*/  LDG.E.CONSTANT R45, [R20.64] ;  /* 0x00000004142d7981 */ /* 0x000124000c1e9900 */
[C---:B------:R-:W-:Y:S02]  /*2890*/  IMAD R37, R19.reuse, 0x48, R16 ;  /* 0x0000004813257824 */ /* 0x040fe400078e0210 */
[C---:B------:R-:W-:Y:S01]  /*28a0*/  IMAD R31, R19.reuse, 0x48, R14 ;  /* 0x00000048131f7824 */ /* 0x040fe200078e020e */
[----:B------:R1:W4:Y:S01]  /*28b0*/  LDG.E.CONSTANT R43, [R28.64] ;  /* 0x000000041c2b7981 */ /* 0x000322000c1e9900 */
[C---:B------:R-:W-:Y:S02]  /*28c0*/  IMAD R39, R19.reuse, 0x48, R3 ;  /* 0x0000004813277824 */ /* 0x040fe400078e0203 */
[----:B------:R-:W-:Y:S02]  /*28d0*/  IMAD R86, R19, 0x48, R7 ;  /* 0x0000004813567824 */ /* 0x000fe400078e0207 */
[----:B------:R-:W-:-:S04]  /*28e0*/  IMAD.WIDE R88, R89, R22, c[0x0][0x168] ;  /* 0x00005a0059587625 */ /* 0x000fc800078e0216 */
[-C--:B0-----:R-:W-:Y:S02]  /*28f0*/  IMAD.WIDE R32, R37, R22.reuse, c[0x0][0x168] ;  /* 0x00005a0025207625 */ /* 0x081fe400078e0216 */
[----:B------:R0:W4:Y:S02]  /*2900*/  LDG.E.CONSTANT R89, [R88.64] ;  /* 0x0000000458597981 */ /* 0x000124000c1e9900 */
[----:B------:R-:W-:-:S04]  /*2910*/  IMAD.WIDE R30, R31, R22, c[0x0][0x168] ;  /* 0x00005a001f1e7625 */ /* 0x000fc800078e0216 */
[-C--:B-1----:R-:W-:Y:S01]  /*2920*/  IMAD.WIDE R34, R39, R22.reuse, c[0x0][0x168] ;  /* 0x00005a0027227625 */ /* 0x082fe200078e0216 */
[----:B------:R1:W4:Y:S03]  /*2930*/  LDG.E.CONSTANT R41, [R30.64] ;  /* 0x000000041e297981 */ /* 0x000326000c1e9900 */
[----:B------:R-:W-:Y:S01]  /*2940*/  IMAD R21, R19, 0x48, R5 ;  /* 0x0000004813157824 */ /* 0x000fe200078e0205 */
[----:B------:R1:W4:Y:S01]  /*2950*/  LDG.E.CONSTANT R39, [R32.64] ;  /* 0x0000000420277981 */ /* 0x000322000c1e9900 */
[----:B------:R-:W-:-:S03]  /*2960*/  IMAD.WIDE R28, R86, R22, c[0x0][0x168] ;  /* 0x00005a00561c7625 */ /* 0x000fc600078e0216 */
[----:B------:R5:W4:Y:S01]  /*2970*/  LDG.E.CONSTANT R37, [R34.64] ;  /* 0x0000000422257981 */ /* 0x000b22000c1e9900 */
[----:B------:R-:W-:Y:S02]  /*2980*/  IMAD R90, R19, 0x48, R11 ;  /* 0x00000048135a7824 */ /* 0x000fe400078e020b */
[-C--:B------:R-:W-:Y:S01]  /*2990*/  IMAD.WIDE R20, R21, R22.reuse, c[0x0][0x168] ;  /* 0x00005a0015147625 */ /* 0x080fe200078e0216 */
[----:B0-----:R0:W4:Y:S03]  /*29a0*/  LDG.E.CONSTANT R88, [R28.64] ;  /* 0x000000041c587981 */ /* 0x001126000c1e9900 */
[----:B-1----:R-:W-:Y:S01]  /*29b0*/  IMAD.WIDE R32, R90, R22, c[0x0][0x168] ;  /* 0x00005a005a207625 */ /* 0x002fe200078e0216 */
[----:B------:R1:W4:Y:S03]  /*29c0*/  LDG.E.CONSTANT R86, [R20.64] ;  /* 0x0000000414567981 */ /* 0x000326000c1e9900 */
[----:B------:R-:W-:-:S02]  /*29d0*/  IMAD R31, R19, 0x48, R9 ;  /* 0x00000048131f7824 */ /* 0x000fc400078e0209 */
[C---:B-----5:R-:W-:Y:S01]  /*29e0*/  IMAD R35, R19.reuse, 0x48, R13 ;  /* 0x0000004813237824 */ /* 0x060fe200078e020d */
[----:B------:R-:W5:Y:S01]  /*29f0*/  LDG.E.CONSTANT R33, [R32.64] ;  /* 0x0000000420217981 */ /* 0x000f62000c1e9900 */
[C---:B------:R-:W-:Y:S02]  /*2a00*/  IMAD R90, R19.reuse, 0x48, R15 ;  /* 0x00000048135a7824 */ /* 0x040fe400078e020f */
[----:B0-----:R-:W-:Y:S02]  /*2a10*/  IMAD R29, R19, 0x48, R17 ;  /* 0x00000048131d7824 */ /* 0x001fe400078e0211 */
[----:B------:R-:W-:-:S04]  /*2a20*/  IMAD.WIDE R30, R31, R22, c[0x0][0x168] ;  /* 0x00005a001f1e7625 */ /* 0x000fc800078e0216 */
[-C--:B------:R-:W-:Y:S02]  /*2a30*/  IMAD.WIDE R34, R35, R22.reuse, c[0x0][0x168] ;  /* 0x00005a0023227625 */ /* 0x080fe400078e0216 */
[----:B------:R-:W5:Y:S02]  /*2a40*/  LDG.E.CONSTANT R31, [R30.64] ;  /* 0x000000041e1f7981 */ /* 0x000f64000c1e9900 */
[-C--:B-1----:R-:W-:Y:S02]  /*2a50*/  IMAD.WIDE R20, R90, R22.reuse, c[0x0][0x168] ;  /* 0x00005a005a147625 */ /* 0x082fe400078e0216 */
[----:B------:R-:W5:Y:S02]  /*2a60*/  LDG.E.CONSTANT R35, [R34.64] ;  /* 0x0000000422237981 */ /* 0x000f64000c1e9900 */
[----:B------:R-:W-:Y:S02]  /*2a70*/  IMAD.WIDE R28, R29, R22, c[0x0][0x168] ;  /* 0x00005a001d1c7625 */ /* 0x000fe400078e0216 */
[----:B------:R-:W5:Y:S04]  /*2a80*/  LDG.E.CONSTANT R20, [R20.64] ;  /* 0x0000000414147981 */ /* 0x000f68000c1e9900 */
[----:B------:R-:W5:Y:S04]  /*2a90*/  LDG.E.CONSTANT R29, [R28.64] ;  /* 0x000000041c1d7981 */ /* 0x000f68000c1e9900 */
[----:B------:R-:W-:Y:S04]  /*2aa0*/  STS [R0.X4+0x480], R23 ;  /* 0x0004801700007388 */ /* 0x000fe80000004800 */
[----:B--2---:R-:W-:Y:S04]  /*2ab0*/  STS [R0.X4+0x1680], R84 ;  /* 0x0016805400007388 */ /* 0x004fe80000004800 */
[----:B------:R-:W-:Y:S04]  /*2ac0*/  STS [R0.X4+0x2880], R82 ;  /* 0x0028805200007388 */ /* 0x000fe80000004800 */
[----:B------:R-:W-:Y:S04]  /*2ad0*/  STS [R0.X4+0x3a80], R80 ;  /* 0x003a805000007388 */ /* 0x000fe80000004800 */
[----:B------:R-:W-:Y:S04]  /*2ae0*/  STS [R0.X4+0x4c80], R78 ;  /* 0x004c804e00007388 */ /* 0x000fe80000004800 */
[----:B------:R-:W-:Y:S04]  /*2af0*/  STS [R0.X4+0x5e80], R76 ;  /* 0x005e804c00007388 */ /* 0x000fe80000004800 */
[----:B------:R-:W-:Y:S04]  /*2b00*/  STS [R0.X4+0x7080], R74 ;  /* 0x0070804a00007388 */ /* 0x000fe80000004800 */
[----:B------:R-:W-:Y:S04]  /*2b10*/  STS [R0.X4+0x8280], R72 ;  /* 0x0082804800007388 */ /* 0x000fe80000004800 */
[----:B------:R-:W-:Y:S04]  /*2b20*/  STS [R0.X4+0x680], R70 ;  /* 0x0006804600007388 */ /* 0x000fe80000004800 */
[----:B---3--:R-:W-:Y:S04]  /*2b30*/  STS [R0.X4+0x880], R68 ;  /* 0x0008804400007388 */ /* 0x008fe80000004800 */
[----:B------:R-:W-:Y:S04]  /*2b40*/  STS [R0.X4+0xa80], R66 ;  /* 0x000a804200007388 */ /* 0x000fe80000004800 */
[----:B------:R-:W-:Y:S04]  /*2b50*/  STS [R0.X4+0xc80], R64 ;  /* 0x000c804000007388 */ /* 0x000fe80000004800 */
[----:B------:R-:W-:Y:S04]  /*2b60*/  STS [R0.X4+0xe80], R62 ;  /* 0x000e803e00007388 */ /* 0x000fe80000004800 */
[----:B------:R-:W-:Y:S04]  /*2b70*/  STS [R0.X4+0x1280], R58 ;  /* 0x0012803a00007388 */ /* 0x000fe80000004800 */
[----:B------:R-:W-:Y:S04]  /*2b80*/  STS [R0.X4+0x1480], R56 ;  /* 0x0014803800007388 */ /* 0x000fe80000004800 */
[----:B------:R-:W-:Y:S04]  /*2b90*/  STS [R0.X4+0x1a80], R52 ;  /* 0x001a803400007388 */ /* 0x000fe80000004800 */
[----:B------:R-:W-:Y:S04]  /*2ba0*/  STS [R0.X4+0x2480], R42 ;  /* 0x0024802a00007388 */ /* 0x000fe80000004800 */
[----:B------:R-:W-:Y:S04]  /*2bb0*/  STS [R0.X4+0x2680], R40 ;  /* 0x0026802800007388 */ /* 0x000fe80000004800 */
[----:B----4-:R-:W-:Y:S04]  /*2bc0*/  STS [R0.X4+0x2a80], R38 ;  /* 0x002a802600007388 */ /* 0x010fe80000004800 */
        /* <DEDUP_REMOVED lines=48> */
[----:B-----5:R-:W-:Y:S04]  /*2ed0*/  STS [R0.X4+0x8c80], R33 ;  /* 0x008c802100007388 */ /* 0x020fe80000004800 */
[----:B------:R-:W-:Y:S04]  /*2ee0*/  STS [R0.X4+0x8a80], R31 ;  /* 0x008a801f00007388 */ /* 0x000fe80000004800 */
[----:B------:R-:W-:Y:S04]  /*2ef0*/  STS [R0.X4+0x8e80], R35 ;  /* 0x008e802300007388 */ /* 0x000fe80000004800 */
[----:B------:R-:W-:Y:S04]  /*2f00*/  STS [R0.X4+0x9080], R20 ;  /* 0x0090801400007388 */ /* 0x000fe80000004800 */
[----:B------:R-:W-:Y:S01]  /*2f10*/  STS [R0.X4+0x9280], R29 ;  /* 0x0092801d00007388 */ /* 0x000fe20000004800 */
[----:B------:R-:W-:-:S03]  /*2f20*/  HFMA2.MMA R21, -RZ, RZ, 0, 0 ;  /* 0x00000000ff157435 */ /* 0x000fc600000001ff */
[----:B------:R-:W-:Y:S06]  /*2f30*/  BAR.SYNC 0x0 ;  /* 0x0000000000007b1d */ /* 0x000fec0000000000 */
.L_x_5:
[C---:B------:R-:W-:Y:S02]  /*2f40*/  LOP3.LUT R20, R0.reuse, 0x4, RZ, 0xc0, !PT ;  /* 0x0000000400147812 */ /* 0x040fe400078ec0ff */
[----:B------:R-:W-:Y:S02]  /*2f50*/  LOP3.LUT R23, R0, 0x3, RZ, 0xc0, !PT ;  /* 0x0000000300177812 */ /* 0x000fe400078ec0ff */
[----:B------:R-:W-:Y:S02]  /*2f60*/  SHF.R.S32.HI R24, RZ, 0x3, R0 ;  /* 0x00000003ff187819 */ /* 0x000fe40000011400 */
[----:B------:R-:W-:Y:S02]  /*2f70*/  SHF.R.U32.HI R20, RZ, 0x2, R20 ;  /* 0x00000002ff147819 */ /* 0x000fe40000011614 */
[----:B------:R-:W-:-:S03]  /*2f80*/  LEA R115, R24, R21, 0x1 ;  /* 0x0000001518737211 */ /* 0x000fc600078e08ff */
[----:B------:R-:W-:Y:S02]  /*2f90*/  IMAD R28, R20, 0xc, R23 ;  /* 0x0000000c141c7824 */ /* 0x000fe400078e0217 */
[----:B------:R-:W-:Y:S02]  /*2fa0*/  IMAD R115, R115, 0x24, RZ ;  /* 0x0000002473737824 */ /* 0x000fe400078e02ff */
[C---:B------:R-:W-:Y:S01]  /*2fb0*/  IMAD R117, R21.reuse, 0x90, R28 ;  /* 0x0000009015757824 */ /* 0x040fe200078e021c */
[----:B------:R-:W-:Y:S02]  /*2fc0*/  IADD3 R21, R21, 0x1, RZ ;  /* 0x0000000115157810 */ /* 0x000fe40007ffe0ff */
[----:B------:R-:W-:Y:S02]  /*2fd0*/  LDS.128 R44, [R115.X4+0x480] ;  /* 0x00048000732c7984 */ /* 0x000fe40000004c00 */
[----:B------:R-:W-:Y:S02]  /*2fe0*/  ISETP.GE.U32.AND P3, PT, R21, 0x2, PT ;  /* 0x000000021500780c */ /* 0x000fe40003f66070 */
[----:B------:R-:W0:Y:S04]  /*2ff0*/  LDS R58, [R117.X4] ;  /* 0x00000000753a7984 */ /* 0x000e280000004800 */
[----:B------:R-:W1:Y:S04]  /*3000*/  LDS R56, [R117.X4+0x18] ;  /* 0x0000180075387984 */ /* 0x000e680000004800 */
[----:B------:R-:W2:Y:S04]  /*3010*/  LDS R70, [R117.X4+0x4] ;  /* 0x0000040075467984 */ /* 0x000ea80000004800 */
[----:B------:R-:W3:Y:S04]  /*3020*/  LDS.128 R48, [R115.X4+0x1680] ;  /* 0x0016800073307984 */ /* 0x000ee80000004c00 */
[----:B------:R-:W4:Y:S04]  /*3030*/  LDS R61, [R117.X4+0x1c] ;  /* 0x00001c00753d7984 */ /* 0x000f280000004800 */
[----:B------:R-:W5:Y:S04]  /*3040*/  LDS R89, [R117.X4+0x8] ;  /* 0x0000080075597984 */ /* 0x000f680000004800 */
[----:B------:R-:W5:Y:S04]  /*3050*/  LDS R62, [R117.X4+0x20] ;  /* 0x00002000753e7984 */ /* 0x000f680000004800 */
[----:B------:R-:W5:Y:S04]  /*3060*/  LDS R60, [R117.X4+0x30] ;  /* 0x00003000753c7984 */ /* 0x000f680000004800 */
[----:B------:R-:W5:Y:S04]  /*3070*/  LDS.128 R36, [R115.X4+0x3a80] ;  /* 0x003a800073247984 */ /* 0x000f680000004c00 */
[----:B------:R-:W5:Y:S04]  /*3080*/  LDS.128 R28, [R115.X4+0x2880] ;  /* 0x00288000731c7984 */ /* 0x000f680000004c00 */
[----:B------:R-:W5:Y:S01]  /*3090*/  LDS.128 R32, [R115.X4+0x4c80] ;  /* 0x004c800073207984 */ /* 0x000f620000004c00 */
[----:B0-----:R-:W-:-:S02]  /*30a0*/  FFMA R53, R58, R44, R53 ;  /* 0x0000002c3a357223 */ /* 0x001fc40000000035 */
[----:B-1----:R-:W-:Y:S01]  /*30b0*/  FFMA R44, R44, R56, R81 ;  /* 0x000000382c2c7223 */ /* 0x002fe20000000051 */
[----:B------:R-:W0:Y:S01]  /*30c0*/  LDS.128 R40, [R115.X4+0x5e80] ;  /* 0x005e800073287984 */ /* 0x000e220000004c00 */
[----:B--2---:R-:W-:-:S03]  /*30d0*/  FFMA R53, R70, R45, R53 ;  /* 0x0000002d46357223 */ /* 0x004fc60000000035 */
[----:B------:R-:W-:Y:S01]  /*30e0*/  LDS R64, [R117.X4+0x34] ;  /* 0x0000340075407984 */ /* 0x000fe20000004800 */
[----:B---3--:R-:W-:-:S03]  /*30f0*/  FFMA R79, R58, R48, R79 ;  /* 0x000000303a4f7223 */ /* 0x008fc6000000004f */
[----:B------:R-:W-:Y:S01]  /*3100*/  LDS R72, [R117.X4+0x38] ;  /* 0x0000380075487984 */ /* 0x000fe20000004800 */
[----:B------:R-:W-:Y:S02]  /*3110*/  FFMA R48, R48, R56, R85 ;  /* 0x0000003830307223 */ /* 0x000fe40000000055 */
[----:B----4-:R-:W-:Y:S01]  /*3120*/  FFMA R45, R61, R45, R44 ;  /* 0x0000002d3d2d7223 */ /* 0x010fe2000000002c */
[----:B------:R-:W-:Y:S01]  /*3130*/  LDS R66, [R117.X4+0x4c] ;  /* 0x00004c0075427984 */ /* 0x000fe20000004800 */
[----:B------:R-:W-:Y:S02]  /*3140*/  FFMA R79, R70, R49, R79 ;  /* 0x00000031464f7223 */ /* 0x000fe4000000004f */
[C---:B-----5:R-:W-:Y:S01]  /*3150*/  FFMA R53, R89.reuse, R46, R53 ;  /* 0x0000002e59357223 */ /* 0x060fe20000000035 */
[----:B------:R-:W-:Y:S01]  /*3160*/  LDS R119, [R117.X4+0xa8] ;  /* 0x0000a80075777984 */ /* 0x000fe20000004800 */
[----:B------:R-:W-:Y:S02]  /*3170*/  FFMA R76, R89, R50, R79 ;  /* 0x00000032594c7223 */ /* 0x000fe4000000004f */
[----:B------:R-:W-:Y:S01]  /*3180*/  FFMA R45, R62, R46, R45 ;  /* 0x0000002e3e2d7223 */ /* 0x000fe2000000002d */
[----:B------:R-:W-:Y:S01]  /*3190*/  LDS R121, [R117.X4+0xac] ;  /* 0x0000ac0075797984 */ /* 0x000fe20000004800 */
[----:B------:R-:W-:-:S02]  /*31a0*/  FFMA R74, R56, R47, R53 ;  /* 0x0000002f384a7223 */ /* 0x000fc40000000035 */
[----:B------:R-:W-:Y:S01]  /*31b0*/  FFMA R79, R60, R47, R45 ;  /* 0x0000002f3c4f7223 */ /* 0x000fe2000000002d */
[----:B------:R-:W1:Y:S01]  /*31c0*/  LDS.128 R52, [R115.X4+0x7080] ;  /* 0x0070800073347984 */ /* 0x000e620000004c00 */
[C---:B------:R-:W-:Y:S02]  /*31d0*/  FFMA R49, R61.reuse, R49, R48 ;  /* 0x000000313d317223 */ /* 0x040fe40000000030 */
[----:B------:R-:W-:Y:S01]  /*31e0*/  FFMA R75, R58, R36, R75 ;  /* 0x000000243a4b7223 */ /* 0x000fe2000000004b */
[----:B------:R-:W2:Y:S01]  /*31f0*/  LDS.128 R44, [R115.X4+0x8280] ;  /* 0x00828000732c7984 */ /* 0x000ea20000004c00 */
[----:B------:R-:W-:Y:S02]  /*3200*/  FFMA R36, R36, R56, R77 ;  /* 0x0000003824247223 */ /* 0x000fe4000000004d */
[-C--:B------:R-:W-:Y:S01]  /*3210*/  FFMA R75, R70, R37.reuse, R75 ;  /* 0x00000025464b7223 */ /* 0x080fe2000000004b */
[----:B------:R-:W-:Y:S01]  /*3220*/  LDS R123, [R117.X4+0xc4] ;  /* 0x0000c400757b7984 */ /* 0x000fe20000004800 */
[----:B------:R-:W-:-:S02]  /*3230*/  FFMA R37, R61, R37, R36 ;  /* 0x000000253d257223 */ /* 0x000fc40000000024 */
[----:B------:R-:W-:Y:S02]  /*3240*/  FFMA R83, R58, R28, R83 ;  /* 0x0000001c3a537223 */ /* 0x000fe40000000053 */
[----:B------:R-:W-:Y:S02]  /*3250*/  FFMA R28, R28, R56, R87 ;  /* 0x000000381c1c7223 */ /* 0x000fe40000000057 */
[-C--:B------:R-:W-:Y:S02]  /*3260*/  FFMA R37, R62, R38.reuse, R37 ;  /* 0x000000263e257223 */ /* 0x080fe40000000025 */
[----:B------:R-:W-:Y:S02]  /*3270*/  FFMA R77, R89, R38, R75 ;  /* 0x00000026594d7223 */ /* 0x000fe4000000004b */
[----:B------:R-:W-:Y:S02]  /*3280*/  FFMA R67, R58, R32, R67 ;  /* 0x000000203a437223 */ /* 0x000fe40000000043 */
[----:B------:R-:W-:-:S02]  /*3290*/  FFMA R83, R70, R29, R83 ;  /* 0x0000001d46537223 */ /* 0x000fc40000000053 */
[----:B------:R-:W-:Y:S02]  /*32a0*/  FFMA R32, R32, R56, R69 ;  /* 0x0000003820207223 */ /* 0x000fe40000000045 */
[C---:B------:R-:W-:Y:S02]  /*32b0*/  FFMA R29, R61.reuse, R29, R28 ;  /* 0x0000001d3d1d7223 */ /* 0x040fe4000000001c */
[-C--:B------:R-:W-:Y:S02]  /*32c0*/  FFMA R77, R56, R39.reuse, R77 ;  /* 0x00000027384d7223 */ /* 0x080fe4000000004d */
[----:B------:R-:W-:Y:S02]  /*32d0*/  FFMA R85, R60, R39, R37 ;  /* 0x000000273c557223 */ /* 0x000fe40000000025 */
[----:B------:R-:W3:Y:S01]  /*32e0*/  LDS.128 R36, [R115.X4+0x490] ;  /* 0x0004900073247984 */ /* 0x000ee20000004c00 */
[-C--:B------:R-:W-:Y:S02]  /*32f0*/  FFMA R28, R70, R33.reuse, R67 ;  /* 0x00000021461c7223 */ /* 0x080fe40000000043 */
[----:B------:R-:W-:Y:S01]  /*3300*/  FFMA R33, R61, R33, R32 ;  /* 0x000000213d217223 */ /* 0x000fe20000000020 */
[----:B------:R-:W-:Y:S01]  /*3310*/  LDS R67, [R117.X4+0x48] ;  /* 0x0000480075437984 */ /* 0x000fe20000004800 */
[----:B------:R-:W-:-:S02]  /*3320*/  FFMA R83, R89, R30, R83 ;  /* 0x0000001e59537223 */ /* 0x000fc40000000053 */
[C---:B------:R-:W-:Y:S02]  /*3330*/  FFMA R29, R62.reuse, R30, R29 ;  /* 0x0000001e3e1d7223 */ /* 0x040fe4000000001d */
[C---:B------:R-:W-:Y:S02]  /*3340*/  FFMA R49, R62.reuse, R50, R49 ;  /* 0x000000323e317223 */ /* 0x040fe40000000031 */
[-C--:B------:R-:W-:Y:S02]  /*3350*/  FFMA R33, R62, R34.reuse, R33 ;  /* 0x000000223e217223 */ /* 0x080fe40000000021 */
[-C--:B------:R-:W-:Y:S02]  /*3360*/  FFMA R75, R56, R31.reuse, R83 ;  /* 0x0000001f384b7223 */ /* 0x080fe40000000053 */
[----:B------:R-:W-:Y:S02]  /*3370*/  FFMA R78, R89, R34, R28 ;  /* 0x00000022594e7223 */ /* 0x000fe4000000001c */
[----:B------:R-:W-:-:S02]  /*3380*/  FFMA R83, R60, R31, R29 ;  /* 0x0000001f3c537223 */ /* 0x000fc4000000001d */
[----:B------:R-:W4:Y:S01]  /*3390*/  LDS.128 R28, [R115.X4+0x2890] ;  /* 0x00289000731c7984 */ /* 0x000f220000004c00 */
[-C--:B------:R-:W-:Y:S02]  /*33a0*/  FFMA R76, R56, R51.reuse, R76 ;  /* 0x00000033384c7223 */ /* 0x080fe4000000004c */
[----:B------:R-:W-:Y:S02]  /*33b0*/  FFMA R81, R60, R51, R49 ;  /* 0x000000333c517223 */ /* 0x000fe40000000031 */
[-C--:B------:R-:W-:Y:S01]  /*33c0*/  FFMA R78, R56, R35.reuse, R78 ;  /* 0x00000023384e7223 */ /* 0x080fe2000000004e */
[----:B------:R-:W5:Y:S01]  /*33d0*/  LDS.128 R48, [R115.X4+0x1690] ;  /* 0x0016900073307984 */ /* 0x000f620000004c00 */
[----:B------:R-:W-:Y:S02]  /*33e0*/  FFMA R87, R60, R35, R33 ;  /* 0x000000233c577223 */ /* 0x000fe40000000021 */
[----:B0-----:R-:W-:Y:S01]  /*33f0*/  FFMA R71, R58, R40, R71 ;  /* 0x000000283a477223 */ /* 0x001fe20000000047 */
[----:B------:R-:W0:Y:S01]  /*3400*/  LDS.128 R32, [R115.X4+0x3a90] ;  /* 0x003a900073207984 */ /* 0x000e220000004c00 */
[----:B------:R-:W-:-:S02]  /*3410*/  FFMA R40, R40, R56, R73 ;  /* 0x0000003828287223 */ /* 0x000fc40000000049 */
[-C--:B------:R-:W-:Y:S02]  /*3420*/  FFMA R71, R70, R41.reuse, R71 ;  /* 0x0000002946477223 */ /* 0x080fe40000000047 */
[----:B------:R-:W-:Y:S02]  /*3430*/  FFMA R41, R61, R41, R40 ;  /* 0x000000293d297223 */ /* 0x000fe40000000028 */
[C---:B-1----:R-:W-:Y:S02]  /*3440*/  FFMA R57, R58.reuse, R52, R57 ;  /* 0x000000343a397223 */ /* 0x042fe40000000039 */
[----:B--2---:R-:W-:Y:S02]  /*3450*/  FFMA R58, R58, R44, R63 ;  /* 0x0000002c3a3a7223 */ /* 0x004fe4000000003f */
[----:B------:R-:W-:Y:S02]  /*3460*/  FFMA R44, R44, R56, R59 ;  /* 0x000000382c2c7223 */ /* 0x000fe4000000003b */
[----:B------:R-:W-:-:S02]  /*3470*/  FFMA R41, R62, R42, R41 ;  /* 0x0000002a3e297223 */ /* 0x000fc40000000029 */
[----:B------:R-:W-:Y:S02]  /*3480*/  FFMA R68, R89, R42, R71 ;  /* 0x0000002a59447223 */ /* 0x000fe40000000047 */
[-C--:B------:R-:W-:Y:S02]  /*3490*/  FFMA R58, R70, R45.reuse, R58 ;  /* 0x0000002d463a7223 */ /* 0x080fe4000000003a */
[----:B------:R-:W-:Y:S02]  /*34a0*/  FFMA R45, R61, R45, R44 ;  /* 0x0000002d3d2d7223 */ /* 0x000fe4000000002c */
[-C--:B------:R-:W-:Y:S02]  /*34b0*/  FFMA R68, R56, R43.reuse, R68 ;  /* 0x0000002b38447223 */ /* 0x080fe40000000044 */
[----:B------:R-:W-:Y:S02]  /*34c0*/  FFMA R69, R60, R43, R41 ;  /* 0x0000002b3c457223 */ /* 0x000fe40000000029 */
[-C--:B------:R-:W-:Y:S01]  /*34d0*/  FFMA R45, R62, R46.reuse, R45 ;  /* 0x0000002e3e2d7223 */ /* 0x080fe2000000002d */
[----:B------:R-:W1:Y:S01]  /*34e0*/  LDS.128 R40, [R115.X4+0x4c90] ;  /* 0x004c900073287984 */ /* 0x000e620000004c00 */
[----:B------:R-:W-:-:S02]  /*34f0*/  FFMA R58, R89, R46, R58 ;  /* 0x0000002e593a7223 */ /* 0x000fc4000000003a */
[----:B------:R-:W-:Y:S02]  /*3500*/  FFMA R52, R52, R56, R65 ;  /* 0x0000003834347223 */ /* 0x000fe40000000041 */
[-C--:B------:R-:W-:Y:S02]  /*3510*/  FFMA R63, R56, R47.reuse, R58 ;  /* 0x0000002f383f7223 */ /* 0x080fe4000000003a */
[----:B------:R-:W-:Y:S02]  /*3520*/  FFMA R65, R60, R47, R45 ;  /* 0x0000002f3c417223 */ /* 0x000fe4000000002d */
[----:B------:R-:W2:Y:S01]  /*3530*/  LDS.128 R44, [R115.X4+0x5e90] ;  /* 0x005e9000732c7984 */ /* 0x000ea20000004c00 */
[-C--:B------:R-:W-:Y:S02]  /*3540*/  FFMA R57, R70, R53.reuse, R57 ;  /* 0x0000003546397223 */ /* 0x080fe40000000039 */
[C---:B------:R-:W-:Y:S02]  /*3550*/  FFMA R53, R61.reuse, R53, R52 ;  /* 0x000000353d357223 */ /* 0x040fe40000000034 */
[----:B---3--:R-:W-:-:S02]  /*3560*/  FFMA R74, R61, R36, R74 ;  /* 0x000000243d4a7223 */ /* 0x008fc4000000004a */
[-C--:B------:R-:W-:Y:S02]  /*3570*/  FFMA R53, R62, R54.reuse, R53 ;  /* 0x000000363e357223 */ /* 0x080fe40000000035 */
[----:B------:R-:W-:Y:S02]  /*3580*/  FFMA R57, R89, R54, R57 ;  /* 0x0000003659397223 */ /* 0x000fe40000000039 */
[----:B------:R-:W-:Y:S02]  /*3590*/  FFMA R89, R60, R55, R53 ;  /* 0x000000373c597223 */ /* 0x000fe40000000035 */
[----:B------:R-:W-:Y:S02]  /*35a0*/  FFMA R79, R36, R64, R79 ;  /* 0x00000040244f7223 */ /* 0x000fe4000000004f */
[-C--:B------:R-:W-:Y:S02]  /*35b0*/  FFMA R53, R62, R37.reuse, R74 ;  /* 0x000000253e357223 */ /* 0x080fe4000000004a */
[----:B------:R-:W-:-:S02]  /*35c0*/  FFMA R79, R72, R37, R79 ;  /* 0x00000025484f7223 */ /* 0x000fc4000000004f */
[----:B------:R-:W-:Y:S02]  /*35d0*/  FFMA R53, R60, R38, R53 ;  /* 0x000000263c357223 */ /* 0x000fe40000000035 */
[C---:B----4-:R-:W-:Y:S02]  /*35e0*/  FFMA R75, R61.reuse, R28, R75 ;  /* 0x0000001c3d4b7223 */ /* 0x050fe4000000004b */
[-C--:B------:R-:W-:Y:S02]  /*35f0*/  FFMA R83, R28, R64.reuse, R83 ;  /* 0x000000401c537223 */ /* 0x080fe40000000053 */
[----:B-----5:R-:W-:Y:S02]  /*3600*/  FFMA R81, R48, R64, R81 ;  /* 0x0000004030517223 */ /* 0x020fe40000000051 */
[----:B0-----:R-:W-:Y:S02]  /*3610*/  FFMA R77, R61, R32, R77 ;  /* 0x000000203d4d7223 */ /* 0x001fe4000000004d */
[----:B------:R-:W-:-:S02]  /*3620*/  FFMA R74, R67, R38, R79 ;  /* 0x00000026434a7223 */ /* 0x000fc4000000004f */
[-C--:B------:R-:W-:Y:S02]  /*3630*/  FFMA R75, R62, R29.reuse, R75 ;  /* 0x0000001d3e4b7223 */ /* 0x080fe4000000004b */
[----:B------:R-:W-:Y:S02]  /*3640*/  FFMA R83, R72, R29, R83 ;  /* 0x0000001d48537223 */ /* 0x000fe40000000053 */
[----:B------:R-:W-:Y:S02]  /*3650*/  FFMA R70, R56, R55, R57 ;  /* 0x0000003738467223 */ /* 0x000fe40000000039 */
[----:B------:R-:W-:Y:S01]  /*3660*/  FFMA R79, R64, R39, R53 ;  /* 0x00000027404f7223 */ /* 0x000fe20000000035 */
[----:B------:R-:W-:Y:S01]  /*3670*/  LDS.128 R56, [R115.X4+0x8290] ;  /* 0x0082900073387984 */ /* 0x000fe20000004c00 */
[----:B------:R-:W-:Y:S02]  /*3680*/  FFMA R81, R72, R49, R81 ;  /* 0x0000003148517223 */ /* 0x000fe40000000051 */
[----:B------:R-:W-:Y:S01]  /*3690*/  FFMA R77, R62, R33, R77 ;  /* 0x000000213e4d7223 */ /* 0x000fe2000000004d */
[----:B------:R-:W0:Y:S01]  /*36a0*/  LDS.128 R52, [R115.X4+0x7090] ;  /* 0x0070900073347984 */ /* 0x000e220000004c00 */
[----:B------:R-:W-:-:S02]  /*36b0*/  FFMA R75, R60, R30, R75 ;  /* 0x0000001e3c4b7223 */ /* 0x000fc4000000004b */
[----:B------:R-:W-:Y:S02]  /*36c0*/  FFMA R82, R67, R30, R83 ;  /* 0x0000001e43527223 */ /* 0x000fe40000000053 */
[----:B------:R-:W-:Y:S02]  /*36d0*/  FFMA R76, R61, R48, R76 ;  /* 0x000000303d4c7223 */ /* 0x000fe4000000004c */
[----:B------:R-:W-:Y:S02]  /*36e0*/  FFMA R73, R67, R50, R81 ;  /* 0x0000003243497223 */ /* 0x000fe40000000051 */
[----:B------:R-:W-:Y:S02]  /*36f0*/  FFMA R77, R60, R34, R77 ;  /* 0x000000223c4d7223 */ /* 0x000fe4000000004d */
[-C--:B------:R-:W-:Y:S02]  /*3700*/  FFMA R81, R64, R31.reuse, R75 ;  /* 0x0000001f40517223 */ /* 0x080fe4000000004b */
[----:B------:R-:W-:-:S02]  /*3710*/  FFMA R82, R66, R31, R82 ;  /* 0x0000001f42527223 */ /* 0x000fc40000000052 */
[----:B------:R-:W-:Y:S01]  /*3720*/  FFMA R37, R62, R49, R76 ;  /* 0x000000313e257223 */ /* 0x000fe2000000004c */
[----:B------:R-:W3:Y:S01]  /*3730*/  LDS.128 R28, [R115.X4+0x4a0] ;  /* 0x0004a000731c7984 */ /* 0x000ee20000004c00 */
[----:B------:R-:W-:Y:S02]  /*3740*/  FFMA R85, R32, R64, R85 ;  /* 0x0000004020557223 */ /* 0x000fe40000000055 */
[----:B------:R-:W-:Y:S01]  /*3750*/  FFMA R75, R64, R35, R77 ;  /* 0x00000023404b7223 */ /* 0x000fe2000000004d */
[----:B------:R-:W-:Y:S01]  /*3760*/  LDS R76, [R117.X4+0x90] ;  /* 0x00009000754c7984 */ /* 0x000fe20000004800 */
[----:B------:R-:W-:Y:S02]  /*3770*/  FFMA R37, R60, R50, R37 ;  /* 0x000000323c257223 */ /* 0x000fe40000000025 */
[----:B------:R-:W-:Y:S01]  /*3780*/  FFMA R85, R72, R33, R85 ;  /* 0x0000002148557223 */ /* 0x000fe20000000055 */
[----:B------:R-:W4:Y:S01]  /*3790*/  LDS R77, [R117.X4+0x50] ;  /* 0x00005000754d7984 */ /* 0x000f220000004800 */
[----:B-1----:R-:W-:-:S02]  /*37a0*/  FFMA R78, R61, R40, R78 ;  /* 0x000000283d4e7223 */ /* 0x002fc4000000004e */
[----:B------:R-:W-:Y:S02]  /*37b0*/  FFMA R87, R40, R64, R87 ;  /* 0x0000004028577223 */ /* 0x000fe40000000057 */
[----:B------:R-:W-:Y:S02]  /*37c0*/  FFMA R71, R64, R51, R37 ;  /* 0x0000003340477223 */ /* 0x000fe40000000025 */
[----:B------:R-:W-:Y:S02]  /*37d0*/  FFMA R80, R67, R34, R85 ;  /* 0x0000002243507223 */ /* 0x000fe40000000055 */
[-C--:B------:R-:W-:Y:S01]  /*37e0*/  FFMA R37, R62, R41.reuse, R78 ;  /* 0x000000293e257223 */ /* 0x080fe2000000004e */
[----:B------:R-:W-:Y:S01]  /*37f0*/  LDS R85, [R117.X4+0x94] ;  /* 0x0000940075557984 */ /* 0x000fe20000004800 */
[----:B------:R-:W-:Y:S02]  /*3800*/  FFMA R87, R72, R41, R87 ;  /* 0x0000002948577223 */ /* 0x000fe40000000057 */
[----:B--2---:R-:W-:-:S02]  /*3810*/  FFMA R68, R61, R44, R68 ;  /* 0x0000002c3d447223 */ /* 0x004fc40000000044 */
[----:B------:R-:W-:Y:S02]  /*3820*/  FFMA R80, R66, R35, R80 ;  /* 0x0000002342507223 */ /* 0x000fe40000000050 */
[----:B------:R-:W-:Y:S01]  /*3830*/  FFMA R44, R44, R64, R69 ;  /* 0x000000402c2c7223 */ /* 0x000fe20000000045 */
[----:B------:R-:W1:Y:S01]  /*3840*/  LDS.128 R32, [R115.X4+0x16a0] ;  /* 0x0016a00073207984 */ /* 0x000e620000004c00 */
[-C--:B------:R-:W-:Y:S02]  /*3850*/  FFMA R69, R60, R42.reuse, R37 ;  /* 0x0000002a3c457223 */ /* 0x080fe40000000025 */
[----:B------:R-:W-:Y:S02]  /*3860*/  FFMA R87, R67, R42, R87 ;  /* 0x0000002a43577223 */ /* 0x000fe40000000057 */
[----:B------:R-:W-:Y:S02]  /*3870*/  FFMA R49, R62, R45, R68 ;  /* 0x0000002d3e317223 */ /* 0x000fe40000000044 */
[----:B------:R-:W-:-:S02]  /*3880*/  FFMA R69, R64, R43, R69 ;  /* 0x0000002b40457223 */ /* 0x000fc40000000045 */
[C---:B------:R-:W-:Y:S02]  /*3890*/  FFMA R68, R66.reuse, R43, R87 ;  /* 0x0000002b42447223 */ /* 0x040fe40000000057 */
[----:B------:R-:W2:Y:S01]  /*38a0*/  LDS.128 R40, [R115.X4+0x3aa0] ;  /* 0x003aa00073287984 */ /* 0x000ea20000004c00 */
[----:B------:R-:W-:Y:S02]  /*38b0*/  FFMA R74, R66, R39, R74 ;  /* 0x00000027424a7223 */ /* 0x000fe4000000004a */
[----:B------:R-:W-:Y:S01]  /*38c0*/  FFMA R44, R72, R45, R44 ;  /* 0x0000002d482c7223 */ /* 0x000fe2000000002c */
[----:B------:R-:W5:Y:S01]  /*38d0*/  LDS.128 R36, [R115.X4+0x28a0] ;  /* 0x0028a00073247984 */ /* 0x000f620000004c00 */
[----:B------:R-:W-:Y:S02]  /*38e0*/  FFMA R49, R60, R46, R49 ;  /* 0x0000002e3c317223 */ /* 0x000fe40000000031 */
[----:B0-----:R-:W-:Y:S02]  /*38f0*/  FFMA R70, R61, R52, R70 ;  /* 0x000000343d467223 */ /* 0x001fe40000000046 */
[----:B------:R-:W-:-:S02]  /*3900*/  FFMA R89, R52, R64, R89 ;  /* 0x0000004034597223 */ /* 0x000fc40000000059 */
[----:B------:R-:W-:Y:S02]  /*3910*/  FFMA R63, R61, R56, R63 ;  /* 0x000000383d3f7223 */ /* 0x000fe4000000003f */
[----:B------:R-:W-:Y:S02]  /*3920*/  FFMA R65, R56, R64, R65 ;  /* 0x0000004038417223 */ /* 0x000fe40000000041 */
[----:B------:R-:W-:Y:S02]  /*3930*/  FFMA R44, R67, R46, R44 ;  /* 0x0000002e432c7223 */ /* 0x000fe4000000002c */
[----:B------:R-:W-:Y:S02]  /*3940*/  FFMA R87, R64, R47, R49 ;  /* 0x0000002f40577223 */ /* 0x000fe40000000031 */
[-C--:B------:R-:W-:Y:S02]  /*3950*/  FFMA R49, R62, R53.reuse, R70 ;  /* 0x000000353e317223 */ /* 0x080fe40000000046 */
[----:B------:R-:W-:-:S02]  /*3960*/  FFMA R89, R72, R53, R89 ;  /* 0x0000003548597223 */ /* 0x000fc40000000059 */
[-C--:B------:R-:W-:Y:S02]  /*3970*/  FFMA R63, R62, R57.reuse, R63 ;  /* 0x000000393e3f7223 */ /* 0x080fe4000000003f */
[----:B------:R-:W-:Y:S02]  /*3980*/  FFMA R65, R72, R57, R65 ;  /* 0x0000003948417223 */ /* 0x000fe40000000041 */
[----:B------:R-:W-:Y:S02]  /*3990*/  FFMA R78, R66, R47, R44 ;  /* 0x0000002f424e7223 */ /* 0x000fe4000000002c */
[----:B------:R-:W0:Y:S01]  /*39a0*/  LDS.128 R44, [R115.X4+0x4ca0] ;  /* 0x004ca000732c7984 */ /* 0x000e220000004c00 */
[----:B---3--:R-:W-:Y:S02]  /*39b0*/  FFMA R52, R72, R28, R79 ;  /* 0x0000001c48347223 */ /* 0x008fe4000000004f */
[-C--:B------:R-:W-:Y:S02]  /*39c0*/  FFMA R83, R60, R54.reuse, R49 ;  /* 0x000000363c537223 */ /* 0x080fe40000000031 */
[----:B------:R-:W-:-:S02]  /*39d0*/  FFMA R70, R67, R54, R89 ;  /* 0x0000003643467223 */ /* 0x000fc40000000059 */
[-C--:B------:R-:W-:Y:S02]  /*39e0*/  FFMA R63, R60, R58.reuse, R63 ;  /* 0x0000003a3c3f7223 */ /* 0x080fe4000000003f */
[----:B------:R-:W-:Y:S02]  /*39f0*/  FFMA R65, R67, R58, R65 ;  /* 0x0000003a43417223 */ /* 0x000fe40000000041 */
[----:B----4-:R-:W-:Y:S02]  /*3a00*/  FFMA R74, R28, R77, R74 ;  /* 0x0000004d1c4a7223 */ /* 0x010fe4000000004a */
[----:B------:R-:W-:Y:S02]  /*3a10*/  FFMA R73, R66, R51, R73 ;  /* 0x0000003342497223 */ /* 0x000fe40000000049 */
[-C--:B------:R-:W-:Y:S01]  /*3a20*/  FFMA R83, R64, R55.reuse, R83 ;  /* 0x0000003740537223 */ /* 0x080fe20000000053 */
[----:B------:R-:W3:Y:S01]  /*3a30*/  LDS.128 R48, [R115.X4+0x5ea0] ;  /* 0x005ea00073307984 */ /* 0x000ee20000004c00 */
[----:B------:R-:W-:-:S02]  /*3a40*/  FFMA R70, R66, R55, R70 ;  /* 0x0000003742467223 */ /* 0x000fc40000000046 */
[-C--:B------:R-:W-:Y:S02]  /*3a50*/  FFMA R89, R64, R59.reuse, R63 ;  /* 0x0000003b40597223 */ /* 0x080fe4000000003f */
[----:B------:R-:W-:Y:S02]  /*3a60*/  FFMA R79, R66, R59, R65 ;  /* 0x0000003b424f7223 */ /* 0x000fe40000000041 */
[----:B------:R-:W-:Y:S01]  /*3a70*/  FFMA R28, R76, R29, R52 ;  /* 0x0000001d4c1c7223 */ /* 0x000fe20000000034 */
[----:B------:R-:W-:Y:S01]  /*3a80*/  LDS.128 R56, [R115.X4+0x82a0] ;  /* 0x0082a00073387984 */ /* 0x000fe20000004c00 */
[----:B-1----:R-:W-:Y:S02]  /*3a90*/  FFMA R71, R72, R32, R71 ;  /* 0x0000002048477223 */ /* 0x002fe40000000047 */
[----:B------:R-:W-:Y:S01]  /*3aa0*/  FFMA R60, R32, R77, R73 ;  /* 0x0000004d203c7223 */ /* 0x000fe20000000049 */
[----:B------:R-:W1:Y:S01]  /*3ab0*/  LDS.128 R52, [R115.X4+0x70a0] ;  /* 0x0070a00073347984 */ /* 0x000e620000004c00 */
[----:B------:R-:W-:-:S02]  /*3ac0*/  FFMA R71, R76, R33, R71 ;  /* 0x000000214c477223 */ /* 0x000fc40000000047 */
[C---:B------:R-:W-:Y:S01]  /*3ad0*/  FFMA R60, R119.reuse, R33, R60 ;  /* 0x00000021773c7223 */ /* 0x040fe2000000003c */
[----:B------:R-:W-:Y:S01]  /*3ae0*/  LDS.128 R64, [R115.X4+0x16b0] ;  /* 0x0016b00073407984 */ /* 0x000fe20000004c00 */
[----:B--2---:R-:W-:Y:S02]  /*3af0*/  FFMA R75, R72, R40, R75 ;  /* 0x00000028484b7223 */ /* 0x004fe4000000004b */
[----:B------:R-:W-:Y:S02]  /*3b00*/  FFMA R80, R40, R77, R80 ;  /* 0x0000004d28507223 */ /* 0x000fe40000000050 */
[----:B------:R-:W-:Y:S01]  /*3b10*/  FFMA R74, R119, R29, R74 ;  /* 0x0000001d774a7223 */ /* 0x000fe2000000004a */
[----:B------:R-:W2:Y:S01]  /*3b20*/  LDS R40, [R117.X4+0x98] ;  /* 0x0000980075287984 */ /* 0x000ea20000004800 */
[----:B-----5:R-:W-:Y:S02]  /*3b30*/  FFMA R81, R72, R36, R81 ;  /* 0x0000002448517223 */ /* 0x020fe40000000051 */
[----:B------:R-:W-:Y:S01]  /*3b40*/  FFMA R82, R36, R77, R82 ;  /* 0x0000004d24527223 */ /* 0x000fe20000000052 */
[----:B------:R-:W4:Y:S01]  /*3b50*/  LDS R29, [R117.X4+0xb0] ;  /* 0x0000b000751d7984 */ /* 0x000f220000004800 */
[----:B------:R-:W-:-:S02]  /*3b60*/  FFMA R36, R85, R34, R71 ;  /* 0x0000002255247223 */ /* 0x000fc40000000047 */
[----:B------:R-:W-:Y:S02]  /*3b70*/  FFMA R34, R121, R34, R60 ;  /* 0x0000002279227223 */ /* 0x000fe4000000003c */
[----:B------:R-:W-:Y:S01]  /*3b80*/  FFMA R32, R85, R30, R28 ;  /* 0x0000001e55207223 */ /* 0x000fe2000000001c */
[----:B------:R-:W5:Y:S01]  /*3b90*/  LDS.128 R60, [R115.X4+0x4b0] ;  /* 0x0004b000733c7984 */ /* 0x000f620000004c00 */
[----:B0-----:R-:W-:Y:S02]  /*3ba0*/  FFMA R69, R72, R44, R69 ;  /* 0x0000002c48457223 */ /* 0x001fe40000000045 */
[----:B------:R-:W-:Y:S01]  /*3bb0*/  FFMA R68, R44, R77, R68 ;  /* 0x0000004d2c447223 */ /* 0x000fe20000000044 */
[----:B------:R-:W0:Y:S01]  /*3bc0*/  LDS R28, [R117.X4+0xc0] ;  /* 0x0000c000751c7984 */ /* 0x000e220000004800 */
[-C--:B------:R-:W-:Y:S02]  /*3bd0*/  FFMA R33, R76, R37.reuse, R81 ;  /* 0x000000254c217223 */ /* 0x080fe40000000051 */
[----:B------:R-:W-:-:S02]  /*3be0*/  FFMA R82, R119, R37, R82 ;  /* 0x0000002577527223 */ /* 0x000fc40000000052 */
[CC--:B------:R-:W-:Y:S02]  /*3bf0*/  FFMA R37, R76.reuse, R41.reuse, R75 ;  /* 0x000000294c257223 */ /* 0x0c0fe4000000004b */
[C---:B------:R-:W-:Y:S02]  /*3c00*/  FFMA R80, R119.reuse, R41, R80 ;  /* 0x0000002977507223 */ /* 0x040fe40000000050 */
[-C--:B------:R-:W-:Y:S02]  /*3c10*/  FFMA R41, R76, R45.reuse, R69 ;  /* 0x0000002d4c297223 */ /* 0x080fe40000000045 */
[----:B------:R-:W-:Y:S02]  /*3c20*/  FFMA R68, R119, R45, R68 ;  /* 0x0000002d77447223 */ /* 0x000fe40000000044 */
[----:B---3--:R-:W-:Y:S02]  /*3c30*/  FFMA R87, R72, R48, R87 ;  /* 0x0000003048577223 */ /* 0x008fe40000000057 */
[----:B------:R-:W-:-:S02]  /*3c40*/  FFMA R78, R48, R77, R78 ;  /* 0x0000004d304e7223 */ /* 0x000fc4000000004e */
[C---:B-1----:R-:W-:Y:S02]  /*3c50*/  FFMA R83, R72.reuse, R52, R83 ;  /* 0x0000003448537223 */ /* 0x042fe40000000053 */
[----:B------:R-:W-:Y:S02]  /*3c60*/  FFMA R89, R72, R56, R89 ;  /* 0x0000003848597223 */ /* 0x000fe40000000059 */
[-C--:B------:R-:W-:Y:S02]  /*3c70*/  FFMA R41, R85, R46.reuse, R41 ;  /* 0x0000002e55297223 */ /* 0x080fe40000000029 */
[C---:B------:R-:W-:Y:S02]  /*3c80*/  FFMA R46, R121.reuse, R46, R68 ;  /* 0x0000002e792e7223 */ /* 0x040fe40000000044 */
[----:B------:R-:W-:Y:S02]  /*3c90*/  FFMA R52, R52, R77, R70 ;  /* 0x0000004d34347223 */ /* 0x000fe40000000046 */
[----:B------:R-:W-:Y:S01]  /*3ca0*/  FFMA R30, R121, R30, R74 ;  /* 0x0000001e791e7223 */ /* 0x000fe2000000004a */
[----:B------:R-:W1:Y:S01]  /*3cb0*/  LDS.128 R68, [R115.X4+0x28b0] ;  /* 0x0028b00073447984 */ /* 0x000e620000004c00 */
[----:B------:R-:W-:-:S02]  /*3cc0*/  FFMA R44, R76, R49, R87 ;  /* 0x000000314c2c7223 */ /* 0x000fc40000000057 */
[----:B------:R-:W-:Y:S01]  /*3cd0*/  FFMA R78, R119, R49, R78 ;  /* 0x00000031774e7223 */ /* 0x000fe2000000004e */
[----:B------:R-:W3:Y:S01]  /*3ce0*/  LDS.128 R72, [R115.X4+0x3ab0] ;  /* 0x003ab00073487984 */ /* 0x000ee20000004c00 */
[C---:B------:R-:W-:Y:S02]  /*3cf0*/  FFMA R83, R76.reuse, R53, R83 ;  /* 0x000000354c537223 */ /* 0x040fe40000000053 */
[----:B------:R-:W-:Y:S02]  /*3d00*/  FFMA R89, R76, R57, R89 ;  /* 0x000000394c597223 */ /* 0x000fe40000000059 */
[C---:B------:R-:W-:Y:S02]  /*3d10*/  FFMA R33, R85.reuse, R38, R33 ;  /* 0x0000002655217223 */ /* 0x040fe40000000021 */
[C---:B------:R-:W-:Y:S02]  /*3d20*/  FFMA R37, R85.reuse, R42, R37 ;  /* 0x0000002a55257223 */ /* 0x040fe40000000025 */
[----:B------:R-:W-:-:S02]  /*3d30*/  FFMA R44, R85, R50, R44 ;  /* 0x00000032552c7223 */ /* 0x000fc4000000002c */
[C---:B------:R-:W-:Y:S02]  /*3d40*/  FFMA R38, R121.reuse, R38, R82 ;  /* 0x0000002679267223 */ /* 0x040fe40000000052 */
[C---:B------:R-:W-:Y:S02]  /*3d50*/  FFMA R42, R121.reuse, R42, R80 ;  /* 0x0000002a792a7223 */ /* 0x040fe40000000050 */
[----:B------:R-:W-:Y:S02]  /*3d60*/  FFMA R50, R121, R50, R78 ;  /* 0x0000003279327223 */ /* 0x000fe4000000004e */
[----:B------:R-:W-:Y:S02]  /*3d70*/  FFMA R56, R56, R77, R79 ;  /* 0x0000004d38387223 */ /* 0x000fe4000000004f */
[C---:B------:R-:W-:Y:S01]  /*3d80*/  FFMA R45, R85.reuse, R54, R83 ;  /* 0x00000036552d7223 */ /* 0x040fe20000000053 */
[----:B------:R-:W3:Y:S01]  /*3d90*/  LDS.128 R76, [R115.X4+0x4cb0] ;  /* 0x004cb000734c7984 */ /* 0x000ee20000004c00 */
[----:B------:R-:W-:-:S02]  /*3da0*/  FFMA R48, R85, R58, R89 ;  /* 0x0000003a55307223 */ /* 0x000fc40000000059 */
[-C--:B--2---:R-:W-:Y:S01]  /*3db0*/  FFMA R49, R40, R31.reuse, R32 ;  /* 0x0000001f28317223 */ /* 0x084fe20000000020 */
[----:B------:R-:W2:Y:S01]  /*3dc0*/  LDS.128 R80, [R115.X4+0x5eb0] ;  /* 0x005eb00073507984 */ /* 0x000ea20000004c00 */
[----:B----4-:R-:W-:Y:S02]  /*3dd0*/  FFMA R31, R29, R31, R30 ;  /* 0x0000001f1d1f7223 */ /* 0x010fe4000000001e */
[C---:B-----5:R-:W-:Y:S01]  /*3de0*/  FFMA R30, R119.reuse, R60, R49 ;  /* 0x0000003c771e7223 */ /* 0x060fe20000000031 */
[----:B------:R-:W4:Y:S01]  /*3df0*/  LDS.128 R84, [R115.X4+0x70b0] ;  /* 0x0070b00073547984 */ /* 0x000f220000004c00 */
[----:B0-----:R-:W-:Y:S02]  /*3e00*/  FFMA R60, R60, R28, R31 ;  /* 0x0000001c3c3c7223 */ /* 0x001fe4000000001f */
[----:B------:R-:W-:Y:S01]  /*3e10*/  FFMA R52, R119, R53, R52 ;  /* 0x0000003577347223 */ /* 0x000fe20000000034 */
[----:B------:R-:W0:Y:S01]  /*3e20*/  LDS.128 R88, [R115.X4+0x82b0] ;  /* 0x0082b00073587984 */ /* 0x000e220000004c00 */
[----:B------:R-:W-:-:S02]  /*3e30*/  FFMA R31, R123, R61, R60 ;  /* 0x0000003d7b1f7223 */ /* 0x000fc4000000003c */
[----:B------:R-:W-:Y:S01]  /*3e40*/  FFMA R54, R121, R54, R52 ;  /* 0x0000003679367223 */ /* 0x000fe20000000034 */
[----:B------:R-:W5:Y:S01]  /*3e50*/  LDS R60, [R117.X4+0xc8] ;  /* 0x0000c800753c7984 */ /* 0x000f620000004800 */
[C---:B------:R-:W-:Y:S02]  /*3e60*/  FFMA R52, R40.reuse, R39, R33 ;  /* 0x0000002728347223 */ /* 0x040fe40000000021 */
[C---:B------:R-:W-:Y:S02]  /*3e70*/  FFMA R37, R40.reuse, R43, R37 ;  /* 0x0000002b28257223 */ /* 0x040fe40000000025 */
[----:B------:R-:W-:Y:S02]  /*3e80*/  FFMA R39, R29, R39, R38 ;  /* 0x000000271d277223 */ /* 0x000fe40000000026 */
[----:B------:R-:W-:Y:S02]  /*3e90*/  FFMA R56, R119, R57, R56 ;  /* 0x0000003977387223 */ /* 0x000fe40000000038 */
[----:B------:R-:W-:-:S02]  /*3ea0*/  FFMA R36, R40, R35, R36 ;  /* 0x0000002328247223 */ /* 0x000fc40000000024 */
[----:B------:R-:W-:Y:S02]  /*3eb0*/  FFMA R35, R29, R35, R34 ;  /* 0x000000231d237223 */ /* 0x000fe40000000022 */
[----:B-1----:R-:W-:Y:S02]  /*3ec0*/  FFMA R52, R119, R68, R52 ;  /* 0x0000004477347223 */ /* 0x002fe40000000034 */
[C---:B------:R-:W-:Y:S02]  /*3ed0*/  FFMA R41, R40.reuse, R47, R41 ;  /* 0x0000002f28297223 */ /* 0x040fe40000000029 */
[C---:B------:R-:W-:Y:S02]  /*3ee0*/  FFMA R44, R40.reuse, R51, R44 ;  /* 0x00000033282c7223 */ /* 0x040fe4000000002c */
[----:B------:R-:W-:Y:S02]  /*3ef0*/  FFMA R32, R40, R55, R45 ;  /* 0x0000003728207223 */ /* 0x000fe4000000002d */
[----:B------:R-:W-:-:S02]  /*3f00*/  FFMA R68, R68, R28, R39 ;  /* 0x0000001c44447223 */ /* 0x000fc40000000027 */
[----:B---3--:R-:W-:Y:S02]  /*3f10*/  FFMA R34, R119, R72, R37 ;  /* 0x0000004877227223 */ /* 0x008fe40000000025 */
[----:B------:R-:W-:Y:S02]  /*3f20*/  FFMA R40, R40, R59, R48 ;  /* 0x0000003b28287223 */ /* 0x000fe40000000030 */
[----:B------:R-:W-:Y:S02]  /*3f30*/  FFMA R56, R121, R58, R56 ;  /* 0x0000003a79387223 */ /* 0x000fe40000000038 */
[----:B------:R-:W-:Y:S02]  /*3f40*/  FFMA R36, R119, R64, R36 ;  /* 0x0000004077247223 */ /* 0x000fe40000000024 */
[----:B------:R-:W-:Y:S02]  /*3f50*/  FFMA R64, R64, R28, R35 ;  /* 0x0000001c40407223 */ /* 0x000fe40000000023 */
[----:B------:R-:W-:-:S02]  /*3f60*/  FFMA R52, R121, R69, R52 ;  /* 0x0000004579347223 */ /* 0x000fc40000000034 */
[----:B------:R-:W-:Y:S02]  /*3f70*/  FFMA R35, R121, R73, R34 ;  /* 0x0000004979237223 */ /* 0x000fe40000000022 */
[----:B------:R-:W-:Y:S02]  /*3f80*/  FFMA R43, R29, R43, R42 ;  /* 0x0000002b1d2b7223 */ /* 0x000fe4000000002a */
[----:B------:R-:W-:Y:S02]  /*3f90*/  FFMA R69, R123, R69, R68 ;  /* 0x000000457b457223 */ /* 0x000fe40000000044 */
[C---:B------:R-:W-:Y:S01]  /*3fa0*/  FFMA R34, R119.reuse, R76, R41 ;  /* 0x0000004c77227223 */ /* 0x040fe20000000029 */
[----:B------:R-:W1:Y:S01]  /*3fb0*/  LDS R68, [R117.X4+0xd8] ;  /* 0x0000d80075447984 */ /* 0x000e620000004800 */
[C---:B--2---:R-:W-:Y:S02]  /*3fc0*/  FFMA R44, R119.reuse, R80, R44 ;  /* 0x00000050772c7223 */ /* 0x044fe4000000002c */
[----:B----4-:R-:W-:-:S02]  /*3fd0*/  FFMA R32, R119, R84, R32 ;  /* 0x0000005477207223 */ /* 0x010fc40000000020 */
[----:B0-----:R-:W-:Y:S02]  /*3fe0*/  FFMA R40, R119, R88, R40 ;  /* 0x0000005877287223 */ /* 0x001fe40000000028 */
[C---:B------:R-:W-:Y:S02]  /*3ff0*/  FFMA R47, R29.reuse, R47, R46 ;  /* 0x0000002f1d2f7223 */ /* 0x040fe4000000002e */
[C---:B------:R-:W-:Y:S02]  /*4000*/  FFMA R51, R29.reuse, R51, R50 ;  /* 0x000000331d337223 */ /* 0x040fe40000000032 */
[----:B------:R-:W-:Y:S02]  /*4010*/  FFMA R59, R29, R59, R56 ;  /* 0x0000003b1d3b7223 */ /* 0x000fe40000000038 */
[C---:B------:R-:W-:Y:S02]  /*4020*/  FFMA R30, R121.reuse, R61, R30 ;  /* 0x0000003d791e7223 */ /* 0x040fe4000000001e */
[C---:B------:R-:W-:Y:S01]  /*4030*/  FFMA R33, R121.reuse, R65, R36 ;  /* 0x0000004179217223 */ /* 0x040fe20000000024 */
[----:B------:R-:W-:Y:S01]  /*4040*/  LDS R61, [R117.X4+0xdc] ;  /* 0x0000dc00753d7984 */ /* 0x000fe20000004800 */
[----:B------:R-:W-:-:S02]  /*4050*/  FFMA R34, R121, R77, R34 ;  /* 0x0000004d79227223 */ /* 0x000fc40000000022 */
[C---:B------:R-:W-:Y:S01]  /*4060*/  FFMA R48, R121.reuse, R81, R44 ;  /* 0x0000005179307223 */ /* 0x040fe2000000002c */
[----:B------:R-:W0:Y:S01]  /*4070*/  LDS.128 R36, [R115.X4+0x4c0] ;  /* 0x0004c00073247984 */ /* 0x000e220000004c00 */
[----:B------:R-:W-:Y:S02]  /*4080*/  FFMA R32, R121, R85, R32 ;  /* 0x0000005579207223 */ /* 0x000fe40000000020 */
[----:B------:R-:W-:Y:S02]  /*4090*/  FFMA R55, R29, R55, R54 ;  /* 0x000000371d377223 */ /* 0x000fe40000000036 */
[-C--:B------:R-:W-:Y:S02]  /*40a0*/  FFMA R72, R72, R28.reuse, R43 ;  /* 0x0000001c48487223 */ /* 0x080fe4000000002b */
[-C--:B------:R-:W-:Y:S02]  /*40b0*/  FFMA R76, R76, R28.reuse, R47 ;  /* 0x0000001c4c4c7223 */ /* 0x080fe4000000002f */
[-C--:B------:R-:W-:Y:S01]  /*40c0*/  FFMA R80, R80, R28.reuse, R51 ;  /* 0x0000001c50507223 */ /* 0x080fe20000000033 */
[----:B------:R-:W-:Y:S01]  /*40d0*/  LDS.128 R44, [R115.X4+0x28c0] ;  /* 0x0028c000732c7984 */ /* 0x000fe20000004c00 */
[----:B------:R-:W-:-:S02]  /*40e0*/  FFMA R88, R88, R28, R59 ;  /* 0x0000001c58587223 */ /* 0x000fc4000000003b */
[----:B------:R-:W-:Y:S01]  /*40f0*/  FFMA R121, R121, R89, R40 ;  /* 0x0000005979797223 */ /* 0x000fe20000000028 */
[----:B------:R-:W-:Y:S01]  /*4100*/  LDS.128 R56, [R115.X4+0x5ec0] ;  /* 0x005ec00073387984 */ /* 0x000fe20000004c00 */
[C---:B------:R-:W-:Y:S02]  /*4110*/  FFMA R77, R123.reuse, R77, R76 ;  /* 0x0000004d7b4d7223 */ /* 0x040fe4000000004c */
[C---:B------:R-:W-:Y:S01]  /*4120*/  FFMA R81, R123.reuse, R81, R80 ;  /* 0x000000517b517223 */ /* 0x040fe20000000050 */
[----:B------:R-:W2:Y:S01]  /*4130*/  LDS.128 R40, [R115.X4+0x16c0] ;  /* 0x0016c00073287984 */ /* 0x000ea20000004c00 */
[----:B------:R-:W-:Y:S02]  /*4140*/  FFMA R84, R84, R28, R55 ;  /* 0x0000001c54547223 */ /* 0x000fe40000000037 */
[----:B------:R-:W-:Y:S02]  /*4150*/  FFMA R89, R123, R89, R88 ;  /* 0x000000597b597223 */ /* 0x000fe40000000058 */
[----:B------:R-:W-:-:S02]  /*4160*/  FFMA R30, R29, R62, R30 ;  /* 0x0000003e1d1e7223 */ /* 0x000fc4000000001e */
[C---:B------:R-:W-:Y:S02]  /*4170*/  FFMA R33, R29.reuse, R66, R33 ;  /* 0x000000421d217223 */ /* 0x040fe40000000021 */
[C---:B------:R-:W-:Y:S02]  /*4180*/  FFMA R35, R29.reuse, R74, R35 ;  /* 0x0000004a1d237223 */ /* 0x040fe40000000023 */
[C---:B------:R-:W-:Y:S02]  /*4190*/  FFMA R34, R29.reuse, R78, R34 ;  /* 0x0000004e1d227223 */ /* 0x040fe40000000022 */
[----:B------:R-:W-:Y:S02]  /*41a0*/  FFMA R32, R29, R86, R32 ;  /* 0x000000561d207223 */ /* 0x000fe40000000020 */
[----:B------:R-:W-:Y:S02]  /*41b0*/  FFMA R65, R123, R65, R64 ;  /* 0x000000417b417223 */ /* 0x000fe40000000040 */
[C---:B------:R-:W-:Y:S01]  /*41c0*/  FFMA R88, R29.reuse, R70, R52 ;  /* 0x000000461d587223 */ /* 0x040fe20000000034 */
[----:B------:R-:W3:Y:S01]  /*41d0*/  LDS R64, [R117.X4+0xe0] ;  /* 0x0000e00075407984 */ /* 0x000ee20000004800 */
[----:B------:R-:W-:-:S02]  /*41e0*/  FFMA R80, R29, R82, R48 ;  /* 0x000000521d507223 */ /* 0x000fc40000000030 */
[----:B------:R-:W-:Y:S01]  /*41f0*/  FFMA R76, R29, R90, R121 ;  /* 0x0000005a1d4c7223 */ /* 0x000fe20000000079 */
[----:B------:R-:W4:Y:S01]  /*4200*/  LDS.128 R48, [R115.X4+0x3ac0] ;  /* 0x003ac00073307984 */ /* 0x000f220000004c00 */
[C---:B------:R-:W-:Y:S02]  /*4210*/  FFMA R73, R123.reuse, R73, R72 ;  /* 0x000000497b497223 */ /* 0x040fe40000000048 */
[----:B------:R-:W-:Y:S01]  /*4220*/  FFMA R85, R123, R85, R84 ;  /* 0x000000557b557223 */ /* 0x000fe20000000054 */
[----:B------:R-:W3:Y:S01]  /*4230*/  LDS.128 R52, [R115.X4+0x4cc0] ;  /* 0x004cc00073347984 */ /* 0x000ee20000004c00 */
[C---:B------:R-:W-:Y:S02]  /*4240*/  FFMA R119, R28.reuse, R63, R30 ;  /* 0x0000003f1c777223 */ /* 0x040fe4000000001e */
[C---:B------:R-:W-:Y:S02]  /*4250*/  FFMA R121, R28.reuse, R67, R33 ;  /* 0x000000431c797223 */ /* 0x040fe40000000021 */
[----:B------:R-:W-:-:S02]  /*4260*/  FFMA R88, R28, R71, R88 ;  /* 0x000000471c587223 */ /* 0x000fc40000000058 */
[C---:B------:R-:W-:Y:S02]  /*4270*/  FFMA R125, R28.reuse, R75, R35 ;  /* 0x0000004b1c7d7223 */ /* 0x040fe40000000023 */
[C---:B------:R-:W-:Y:S02]  /*4280*/  FFMA R84, R28.reuse, R79, R34 ;  /* 0x0000004f1c547223 */ /* 0x040fe40000000022 */
[C---:B------:R-:W-:Y:S02]  /*4290*/  FFMA R80, R28.reuse, R83, R80 ;  /* 0x000000531c507223 */ /* 0x040fe40000000050 */
[C---:B------:R-:W-:Y:S02]  /*42a0*/  FFMA R72, R28.reuse, R87, R32 ;  /* 0x000000571c487223 */ /* 0x040fe40000000020 */
[----:B------:R-:W-:Y:S01]  /*42b0*/  FFMA R76, R28, R91, R76 ;  /* 0x0000005b1c4c7223 */ /* 0x000fe2000000004c */
[----:B------:R-:W-:Y:S01]  /*42c0*/  LDS.128 R32, [R115.X4+0x82c0] ;  /* 0x0082c00073207984 */ /* 0x000fe20000004c00 */
[----:B-----5:R-:W-:-:S02]  /*42d0*/  FFMA R62, R60, R62, R31 ;  /* 0x0000003e3c3e7223 */ /* 0x020fc4000000001f */
[----:B------:R-:W-:Y:S01]  /*42e0*/  FFMA R65, R60, R66, R65 ;  /* 0x000000423c417223 */ /* 0x000fe20000000041 */
[----:B------:R-:W5:Y:S01]  /*42f0*/  LDS.128 R28, [R115.X4+0x70c0] ;  /* 0x0070c000731c7984 */ /* 0x000f620000004c00 */
[----:B-1----:R-:W-:Y:S02]  /*4300*/  FFMA R62, R68, R63, R62 ;  /* 0x0000003f443e7223 */ /* 0x002fe4000000003e */
[C---:B0-----:R-:W-:Y:S02]  /*4310*/  FFMA R119, R123.reuse, R36, R119 ;  /* 0x000000247b777223 */ /* 0x041fe40000000077 */
[----:B------:R-:W-:Y:S02]  /*4320*/  FFMA R62, R36, R61, R62 ;  /* 0x0000003d243e7223 */ /* 0x000fe4000000003e */
[----:B------:R-:W-:Y:S02]  /*4330*/  FFMA R65, R68, R67, R65 ;  /* 0x0000004344417223 */ /* 0x000fe40000000041 */
[----:B--2---:R-:W-:-:S02]  /*4340*/  FFMA R36, R123, R40, R121 ;  /* 0x000000287b247223 */ /* 0x004fc40000000079 */
[C---:B------:R-:W-:Y:S02]  /*4350*/  FFMA R77, R60.reuse, R78, R77 ;  /* 0x0000004e3c4d7223 */ /* 0x040fe4000000004d */
[C---:B------:R-:W-:Y:S02]  /*4360*/  FFMA R85, R60.reuse, R86, R85 ;  /* 0x000000563c557223 */ /* 0x040fe40000000055 */
[C---:B------:R-:W-:Y:S02]  /*4370*/  FFMA R89, R60.reuse, R90, R89 ;  /* 0x0000005a3c597223 */ /* 0x040fe40000000059 */
[C---:B------:R-:W-:Y:S02]  /*4380*/  FFMA R73, R60.reuse, R74, R73 ;  /* 0x0000004a3c497223 */ /* 0x040fe40000000049 */
[C---:B------:R-:W-:Y:S02]  /*4390*/  FFMA R69, R60.reuse, R70, R69 ;  /* 0x000000463c457223 */ /* 0x040fe40000000045 */
[----:B------:R-:W-:-:S02]  /*43a0*/  FFMA R81, R60, R82, R81 ;  /* 0x000000523c517223 */ /* 0x000fc40000000051 */
[----:B------:R-:W-:Y:S02]  /*43b0*/  FFMA R65, R40, R61, R65 ;  /* 0x0000003d28417223 */ /* 0x000fe40000000041 */
[C---:B------:R-:W-:Y:S02]  /*43c0*/  FFMA R77, R68.reuse, R79, R77 ;  /* 0x0000004f444d7223 */ /* 0x040fe4000000004d */
[C---:B------:R-:W-:Y:S02]  /*43d0*/  FFMA R85, R68.reuse, R87, R85 ;  /* 0x0000005744557223 */ /* 0x040fe40000000055 */
[----:B------:R-:W-:Y:S02]  /*43e0*/  FFMA R89, R68, R91, R89 ;  /* 0x0000005b44597223 */ /* 0x000fe40000000059 */
[-C--:B------:R-:W-:Y:S02]  /*43f0*/  FFMA R119, R60, R37.reuse, R119 ;  /* 0x000000253c777223 */ /* 0x080fe40000000077 */
[----:B---3--:R-:W-:-:S02]  /*4400*/  FFMA R121, R64, R37, R62 ;  /* 0x0000002540797223 */ /* 0x008fc4000000003e */
[----:B------:R-:W-:Y:S01]  /*4410*/  FFMA R40, R60, R41, R36 ;  /* 0x000000293c287223 */ /* 0x000fe20000000024 */
[----:B------:R-:W0:Y:S01]  /*4420*/  LDS R37, [R117.X4+0x120] ;  /* 0x0001200075257984 */ /* 0x000e220000004800 */
[C---:B------:R-:W-:Y:S02]  /*4430*/  FFMA R73, R68.reuse, R75, R73 ;  /* 0x0000004b44497223 */ /* 0x040fe40000000049 */
[C---:B------:R-:W-:Y:S01]  /*4440*/  FFMA R69, R68.reuse, R71, R69 ;  /* 0x0000004744457223 */ /* 0x040fe20000000045 */
[----:B------:R-:W1:Y:S01]  /*4450*/  LDS R36, [R117.X4+0x138] ;  /* 0x0001380075247984 */ /* 0x000e620000004800 */
[----:B------:R-:W-:Y:S02]  /*4460*/  FFMA R81, R68, R83, R81 ;  /* 0x0000005344517223 */ /* 0x000fe40000000051 */
[C---:B----4-:R-:W-:Y:S02]  /*4470*/  FFMA R125, R123.reuse, R48, R125 ;  /* 0x000000307b7d7223 */ /* 0x050fe4000000007d */
[----:B------:R-:W-:-:S02]  /*4480*/  FFMA R88, R123, R44, R88 ;  /* 0x0000002c7b587223 */ /* 0x000fc40000000058 */
[C---:B------:R-:W-:Y:S02]  /*4490*/  FFMA R84, R123.reuse, R52, R84 ;  /* 0x000000347b547223 */ /* 0x040fe40000000054 */
[-C--:B------:R-:W-:Y:S02]  /*44a0*/  FFMA R77, R52, R61.reuse, R77 ;  /* 0x0000003d344d7223 */ /* 0x080fe4000000004d */
[C---:B------:R-:W-:Y:S01]  /*44b0*/  FFMA R80, R123.reuse, R56, R80 ;  /* 0x000000387b507223 */ /* 0x040fe20000000050 */
[----:B------:R-:W2:Y:S01]  /*44c0*/  LDS R52, [R117.X4+0x124] ;  /* 0x0001240075347984 */ /* 0x000ea20000004800 */
[C---:B-----5:R-:W-:Y:S02]  /*44d0*/  FFMA R72, R123.reuse, R28, R72 ;  /* 0x0000001c7b487223 */ /* 0x060fe40000000048 */
[-C--:B------:R-:W-:Y:S02]  /*44e0*/  FFMA R85, R28, R61.reuse, R85 ;  /* 0x0000003d1c557223 */ /* 0x080fe40000000055 */
[----:B------:R-:W-:Y:S01]  /*44f0*/  FFMA R76, R123, R32, R76 ;  /* 0x000000207b4c7223 */ /* 0x000fe2000000004c */
[----:B------:R-:W3:Y:S01]  /*4500*/  LDS R28, [R117.X4+0x13c] ;  /* 0x00013c00751c7984 */ /* 0x000ee20000004800 */
[----:B------:R-:W-:-:S02]  /*4510*/  FFMA R89, R32, R61, R89 ;  /* 0x0000003d20597223 */ /* 0x000fc40000000059 */
[-C--:B------:R-:W-:Y:S02]  /*4520*/  FFMA R73, R48, R61.reuse, R73 ;  /* 0x0000003d30497223 */ /* 0x080fe40000000049 */
[----:B------:R-:W-:Y:S02]  /*4530*/  FFMA R69, R44, R61, R69 ;  /* 0x0000003d2c457223 */ /* 0x000fe40000000045 */
[----:B------:R-:W-:Y:S02]  /*4540*/  FFMA R48, R60, R49, R125 ;  /* 0x000000313c307223 */ /* 0x000fe4000000007d */
[----:B------:R-:W-:Y:S02]  /*4550*/  FFMA R81, R56, R61, R81 ;  /* 0x0000003d38517223 */ /* 0x000fe40000000051 */
[C---:B------:R-:W-:Y:S02]  /*4560*/  FFMA R44, R60.reuse, R45, R88 ;  /* 0x0000002d3c2c7223 */ /* 0x040fe40000000058 */
[----:B------:R-:W-:-:S02]  /*4570*/  FFMA R56, R60, R53, R84 ;  /* 0x000000353c387223 */ /* 0x000fc40000000054 */
[C---:B------:R-:W-:Y:S02]  /*4580*/  FFMA R125, R60.reuse, R57, R80 ;  /* 0x000000393c7d7223 */ /* 0x040fe40000000050 */
[C---:B------:R-:W-:Y:S02]  /*4590*/  FFMA R32, R60.reuse, R29, R72 ;  /* 0x0000001d3c207223 */ /* 0x040fe40000000048 */
[-C--:B------:R-:W-:Y:S02]  /*45a0*/  FFMA R127, R60, R33.reuse, R76 ;  /* 0x000000213c7f7223 */ /* 0x080fe4000000004c */
[C---:B------:R-:W-:Y:S01]  /*45b0*/  FFMA R129, R64.reuse, R33, R89 ;  /* 0x0000002140817223 */ /* 0x040fe20000000059 */
[----:B------:R-:W-:Y:S01]  /*45c0*/  LDS.128 R60, [R115.X4+0x4d0] ;  /* 0x0004d000733c7984 */ /* 0x000fe20000004c00 */
[C---:B------:R-:W-:Y:S02]  /*45d0*/  FFMA R123, R64.reuse, R29, R85 ;  /* 0x0000001d407b7223 */ /* 0x040fe40000000055 */
[C---:B------:R-:W-:Y:S01]  /*45e0*/  FFMA R57, R64.reuse, R57, R81 ;  /* 0x0000003940397223 */ /* 0x040fe20000000051 */
[----:B------:R-:W4:Y:S01]  /*45f0*/  LDS R33, [R117.X4+0x128] ;  /* 0x0001280075217984 */ /* 0x000f220000004800 */
[----:B------:R-:W-:-:S02]  /*4600*/  FFMA R41, R64, R41, R65 ;  /* 0x0000002940297223 */ /* 0x000fc40000000041 */
[C---:B------:R-:W-:Y:S01]  /*4610*/  FFMA R45, R64.reuse, R45, R69 ;  /* 0x0000002d402d7223 */ /* 0x040fe20000000045 */
[----:B------:R-:W5:Y:S01]  /*4620*/  LDS R29, [R117.X4+0x140] ;  /* 0x00014000751d7984 */ /* 0x000f620000004800 */
[C---:B------:R-:W-:Y:S02]  /*4630*/  FFMA R49, R64.reuse, R49, R73 ;  /* 0x0000003140317223 */ /* 0x040fe40000000049 */
[----:B------:R-:W-:Y:S01]  /*4640*/  FFMA R53, R64, R53, R77 ;  /* 0x0000003540357223 */ /* 0x000fe2000000004d */
[----:B------:R-:W5:Y:S01]  /*4650*/  LDS.128 R80, [R115.X4+0x70d0] ;  /* 0x0070d00073507984 */ /* 0x000f620000004c00 */
[CC--:B0-----:R-:W-:Y:S02]  /*4660*/  FFMA R119, R37.reuse, R38.reuse, R119 ;  /* 0x0000002625777223 */ /* 0x0c1fe40000000077 */
[----:B-1----:R-:W-:Y:S01]  /*4670*/  FFMA R121, R36, R38, R121 ;  /* 0x0000002624797223 */ /* 0x002fe20000000079 */
[----:B------:R-:W0:Y:S01]  /*4680*/  LDS.128 R64, [R115.X4+0x16d0] ;  /* 0x0016d00073407984 */ /* 0x000e220000004c00 */
[----:B------:R-:W-:-:S02]  /*4690*/  FFMA R32, R37, R30, R32 ;  /* 0x0000001e25207223 */ /* 0x000fc40000000020 */
[----:B------:R-:W-:Y:S01]  /*46a0*/  FFMA R123, R36, R30, R123 ;  /* 0x0000001e247b7223 */ /* 0x000fe2000000007b */
[----:B------:R-:W1:Y:S01]  /*46b0*/  LDS.128 R76, [R115.X4+0x28d0] ;  /* 0x0028d000734c7984 */ /* 0x000e620000004c00 */
[-C--:B--2---:R-:W-:Y:S02]  /*46c0*/  FFMA R119, R52, R39.reuse, R119 ;  /* 0x0000002734777223 */ /* 0x084fe40000000077 */
[----:B---3--:R-:W-:Y:S01]  /*46d0*/  FFMA R121, R28, R39, R121 ;  /* 0x000000271c797223 */ /* 0x008fe20000000079 */
[----:B------:R-:W2:Y:S01]  /*46e0*/  LDS.128 R84, [R115.X4+0x3ad0] ;  /* 0x003ad00073547984 */ /* 0x000ea20000004c00 */
[-C--:B------:R-:W-:Y:S02]  /*46f0*/  FFMA R32, R52, R31.reuse, R32 ;  /* 0x0000001f34207223 */ /* 0x080fe40000000020 */
[----:B------:R-:W-:Y:S01]  /*4700*/  FFMA R123, R28, R31, R123 ;  /* 0x0000001f1c7b7223 */ /* 0x000fe2000000007b */
[----:B------:R-:W3:Y:S01]  /*4710*/  LDS.128 R72, [R115.X4+0x4cd0] ;  /* 0x004cd00073487984 */ /* 0x000ee20000004c00 */
[----:B------:R-:W-:-:S02]  /*4720*/  FFMA R40, R37, R42, R40 ;  /* 0x0000002a25287223 */ /* 0x000fc40000000028 */
[C---:B------:R-:W-:Y:S01]  /*4730*/  FFMA R44, R37.reuse, R46, R44 ;  /* 0x0000002e252c7223 */ /* 0x040fe2000000002c */
[----:B------:R-:W2:Y:S01]  /*4740*/  LDS.128 R68, [R115.X4+0x5ed0] ;  /* 0x005ed00073447984 */ /* 0x000ea20000004c00 */
[C---:B------:R-:W-:Y:S02]  /*4750*/  FFMA R48, R37.reuse, R50, R48 ;  /* 0x0000003225307223 */ /* 0x040fe40000000030 */
[C---:B------:R-:W-:Y:S01]  /*4760*/  FFMA R56, R37.reuse, R54, R56 ;  /* 0x0000003625387223 */ /* 0x040fe20000000038 */
[----:B------:R-:W3:Y:S01]  /*4770*/  LDS.128 R88, [R115.X4+0x82d0] ;  /* 0x0082d00073587984 */ /* 0x000ee20000004c00 */
[C---:B------:R-:W-:Y:S02]  /*4780*/  FFMA R125, R37.reuse, R58, R125 ;  /* 0x0000003a257d7223 */ /* 0x040fe4000000007d */
[----:B------:R-:W-:Y:S02]  /*4790*/  FFMA R127, R37, R34, R127 ;  /* 0x00000022257f7223 */ /* 0x000fe4000000007f */
[----:B------:R-:W-:-:S02]  /*47a0*/  FFMA R41, R36, R42, R41 ;  /* 0x0000002a24297223 */ /* 0x000fc40000000029 */
[C---:B------:R-:W-:Y:S02]  /*47b0*/  FFMA R40, R52.reuse, R43, R40 ;  /* 0x0000002b34287223 */ /* 0x040fe40000000028 */
[C---:B----4-:R-:W-:Y:S02]  /*47c0*/  FFMA R30, R33.reuse, R60, R119 ;  /* 0x0000003c211e7223 */ /* 0x050fe40000000077 */
[----:B------:R-:W-:Y:S02]  /*47d0*/  FFMA R44, R52, R47, R44 ;  /* 0x0000002f342c7223 */ /* 0x000fe4000000002c */
[-C--:B-----5:R-:W-:Y:S02]  /*47e0*/  FFMA R119, R60, R29.reuse, R121 ;  /* 0x0000001d3c777223 */ /* 0x0a0fe40000000079 */
[----:B------:R-:W4:Y:S01]  /*47f0*/  LDS R121, [R117.X4+0x150] ;  /* 0x0001500075797984 */ /* 0x000f220000004800 */
[----:B------:R-:W-:Y:S02]  /*4800*/  FFMA R32, R33, R80, R32 ;  /* 0x0000005021207223 */ /* 0x000fe40000000020 */
[----:B------:R-:W-:Y:S01]  /*4810*/  FFMA R80, R80, R29, R123 ;  /* 0x0000001d50507223 */ /* 0x000fe2000000007b */
[----:B------:R-:W-:Y:S01]  /*4820*/  LDS R60, [R117.X4+0x158] ;  /* 0x00015800753c7984 */ /* 0x000fe20000004800 */
[----:B------:R-:W-:-:S02]  /*4830*/  FFMA R48, R52, R51, R48 ;  /* 0x0000003334307223 */ /* 0x000fc40000000030 */
[C---:B------:R-:W-:Y:S01]  /*4840*/  FFMA R56, R52.reuse, R55, R56 ;  /* 0x0000003734387223 */ /* 0x040fe20000000038 */
[----:B------:R-:W5:Y:S01]  /*4850*/  LDS R123, [R117.X4+0x154] ;  /* 0x00015400757b7984 */ /* 0x000f620000004800 */
[C---:B------:R-:W-:Y:S02]  /*4860*/  FFMA R125, R52.reuse, R59, R125 ;  /* 0x0000003b347d7223 */ /* 0x040fe4000000007d */
[----:B------:R-:W-:Y:S02]  /*4870*/  FFMA R127, R52, R35, R127 ;  /* 0x00000023347f7223 */ /* 0x000fe4000000007f */
[----:B------:R-:W-:Y:S02]  /*4880*/  FFMA R129, R36, R34, R129 ;  /* 0x0000002224817223 */ /* 0x000fe40000000081 */
[----:B------:R-:W-:Y:S02]  /*4890*/  FFMA R41, R28, R43, R41 ;  /* 0x0000002b1c297223 */ /* 0x000fe40000000029 */
[----:B0-----:R-:W-:-:S02]  /*48a0*/  FFMA R40, R33, R64, R40 ;  /* 0x0000004021287223 */ /* 0x001fc40000000028 */
[C---:B-1----:R-:W-:Y:S02]  /*48b0*/  FFMA R44, R33.reuse, R76, R44 ;  /* 0x0000004c212c7223 */ /* 0x042fe4000000002c */
[C---:B--2---:R-:W-:Y:S02]  /*48c0*/  FFMA R48, R33.reuse, R84, R48 ;  /* 0x0000005421307223 */ /* 0x044fe40000000030 */
[C---:B---3--:R-:W-:Y:S02]  /*48d0*/  FFMA R56, R33.reuse, R72, R56 ;  /* 0x0000004821387223 */ /* 0x048fe40000000038 */
[C---:B------:R-:W-:Y:S02]  /*48e0*/  FFMA R125, R33.reuse, R68, R125 ;  /* 0x00000044217d7223 */ /* 0x040fe4000000007d */
[----:B------:R-:W-:Y:S02]  /*48f0*/  FFMA R49, R36, R50, R49 ;  /* 0x0000003224317223 */ /* 0x000fe40000000031 */
[----:B------:R-:W-:-:S02]  /*4900*/  FFMA R127, R33, R88, R127 ;  /* 0x00000058217f7223 */ /* 0x000fc4000000007f */
[----:B------:R-:W-:Y:S02]  /*4910*/  FFMA R129, R28, R35, R129 ;  /* 0x000000231c817223 */ /* 0x000fe40000000081 */
[----:B------:R-:W-:Y:S02]  /*4920*/  FFMA R64, R64, R29, R41 ;  /* 0x0000001d40407223 */ /* 0x000fe40000000029 */
[C---:B------:R-:W-:Y:S02]  /*4930*/  FFMA R45, R36.reuse, R46, R45 ;  /* 0x0000002e242d7223 */ /* 0x040fe4000000002d */
[C---:B------:R-:W-:Y:S02]  /*4940*/  FFMA R53, R36.reuse, R54, R53 ;  /* 0x0000003624357223 */ /* 0x040fe40000000035 */
[C---:B------:R-:W-:Y:S02]  /*4950*/  FFMA R57, R36.reuse, R58, R57 ;  /* 0x0000003a24397223 */ /* 0x040fe40000000039 */
[----:B------:R-:W-:-:S02]  /*4960*/  FFMA R31, R36, R61, R30 ;  /* 0x0000003d241f7223 */ /* 0x000fc4000000001e */
[C---:B------:R-:W-:Y:S02]  /*4970*/  FFMA R33, R36.reuse, R65, R40 ;  /* 0x0000004124217223 */ /* 0x040fe40000000028 */
[C---:B------:R-:W-:Y:S02]  /*4980*/  FFMA R35, R36.reuse, R77, R44 ;  /* 0x0000004d24237223 */ /* 0x040fe4000000002c */
[C---:B------:R-:W-:Y:S02]  /*4990*/  FFMA R37, R36.reuse, R85, R48 ;  /* 0x0000005524257223 */ /* 0x040fe40000000030 */
[C---:B------:R-:W-:Y:S02]  /*49a0*/  FFMA R39, R36.reuse, R73, R56 ;  /* 0x0000004924277223 */ /* 0x040fe40000000038 */
[C---:B------:R-:W-:Y:S02]  /*49b0*/  FFMA R125, R36.reuse, R69, R125 ;  /* 0x00000045247d7223 */ /* 0x040fe4000000007d */
        /* <DEDUP_REMOVED lines=13> */
[-C--:B------:R-:W-:Y:S02]  /*4a90*/  FFMA R84, R84, R29.reuse, R49 ;  /* 0x0000001d54547223 */ /* 0x080fe40000000031 */
[----:B------:R-:W-:Y:S01]  /*4aa0*/  FFMA R28, R28, R90, R127 ;  /* 0x0000005a1c1c7223 */ /* 0x000fe2000000007f */
[----:B------:R-:W-:Y:S01]  /*4ab0*/  LDS.128 R48, [R115.X4+0x5ee0] ;  /* 0x005ee00073307984 */ /* 0x000fe20000004c00 */
[----:B------:R-:W-:Y:S02]  /*4ac0*/  FFMA R88, R88, R29, R129 ;  /* 0x0000001d58587223 */ /* 0x000fe40000000081 */
[----:B----4-:R-:W-:Y:S02]  /*4ad0*/  FFMA R84, R121, R85, R84 ;  /* 0x0000005579547223 */ /* 0x010fe40000000054 */
[-C--:B------:R-:W-:Y:S02]  /*4ae0*/  FFMA R76, R76, R29.reuse, R45 ;  /* 0x0000001d4c4c7223 */ /* 0x080fe4000000002d */
[-C--:B------:R-:W-:Y:S01]  /*4af0*/  FFMA R72, R72, R29.reuse, R53 ;  /* 0x0000001d48487223 */ /* 0x080fe20000000035 */
[----:B------:R-:W-:Y:S01]  /*4b00*/  LDS.128 R44, [R115.X4+0x28e0] ;  /* 0x0028e000732c7984 */ /* 0x000fe20000004c00 */
[----:B------:R-:W-:-:S02]  /*4b10*/  FFMA R68, R68, R29, R57 ;  /* 0x0000001d44447223 */ /* 0x000fc40000000039 */
[C---:B------:R-:W-:Y:S01]  /*4b20*/  FFMA R125, R29.reuse, R63, R30 ;  /* 0x0000003f1d7d7223 */ /* 0x040fe2000000001e */
[----:B------:R-:W-:Y:S01]  /*4b30*/  LDS.128 R56, [R115.X4+0x3ae0] ;  /* 0x003ae00073387984 */ /* 0x000fe20000004c00 */
[C---:B------:R-:W-:Y:S02]  /*4b40*/  FFMA R127, R29.reuse, R67, R32 ;  /* 0x000000431d7f7223 */ /* 0x040fe40000000020 */
[C---:B------:R-:W-:Y:S01]  /*4b50*/  FFMA R129, R29.reuse, R79, R34 ;  /* 0x0000004f1d817223 */ /* 0x040fe20000000022 */
[----:B------:R-:W-:Y:S01]  /*4b60*/  LDS.128 R52, [R115.X4+0x70e0] ;  /* 0x0070e00073347984 */ /* 0x000fe20000004c00 */
[C---:B------:R-:W-:Y:S02]  /*4b70*/  FFMA R131, R29.reuse, R87, R36 ;  /* 0x000000571d837223 */ /* 0x040fe40000000024 */
[C---:B------:R-:W-:Y:S01]  /*4b80*/  FFMA R133, R29.reuse, R75, R38 ;  /* 0x0000004b1d857223 */ /* 0x040fe20000000026 */
[----:B------:R-:W0:Y:S01]  /*4b90*/  LDS.128 R32, [R115.X4+0x4e0] ;  /* 0x0004e00073207984 */ /* 0x000e220000004c00 */
[----:B------:R-:W-:-:S02]  /*4ba0*/  FFMA R135, R29, R71, R40 ;  /* 0x000000471d877223 */ /* 0x000fc40000000028 */
[C---:B------:R-:W-:Y:S01]  /*4bb0*/  FFMA R137, R29.reuse, R83, R42 ;  /* 0x000000531d897223 */ /* 0x040fe2000000002a */
[----:B------:R-:W-:Y:S01]  /*4bc0*/  LDS.128 R36, [R115.X4+0x4ce0] ;  /* 0x004ce00073247984 */ /* 0x000fe20000004c00 */
[----:B------:R-:W-:Y:S02]  /*4bd0*/  FFMA R139, R29, R91, R28 ;  /* 0x0000005b1d8b7223 */ /* 0x000fe4000000001c */
[----:B------:R-:W-:Y:S01]  /*4be0*/  FFMA R119, R121, R61, R119 ;  /* 0x0000003d79777223 */ /* 0x000fe20000000077 */
[----:B------:R-:W1:Y:S01]  /*4bf0*/  LDS.128 R28, [R115.X4+0x16e0] ;  /* 0x0016e000731c7984 */ /* 0x000e620000004c00 */
[C---:B-----5:R-:W-:Y:S02]  /*4c00*/  FFMA R84, R123.reuse, R86, R84 ;  /* 0x000000567b547223 */ /* 0x060fe40000000054 */
[----:B------:R-:W-:Y:S01]  /*4c10*/  FFMA R119, R123, R62, R119 ;  /* 0x0000003e7b777223 */ /* 0x000fe20000000077 */
[----:B------:R-:W2:Y:S01]  /*4c20*/  LDS.128 R40, [R115.X4+0x82e0] ;  /* 0x0082e00073287984 */ /* 0x000ea20000004c00 */
[----:B------:R-:W-:-:S02]  /*4c30*/  FFMA R87, R60, R87, R84 ;  /* 0x000000573c577223 */ /* 0x000fc40000000054 */
[----:B------:R-:W-:Y:S01]  /*4c40*/  FFMA R63, R60, R63, R119 ;  /* 0x0000003f3c3f7223 */ /* 0x000fe20000000077 */
[----:B------:R-:W3:Y:S01]  /*4c50*/  LDS R61, [R117.X4+0x168] ;  /* 0x00016800753d7984 */ /* 0x000ee20000004800 */
[C---:B------:R-:W-:Y:S02]  /*4c60*/  FFMA R64, R121.reuse, R65, R64 ;  /* 0x0000004179407223 */ /* 0x040fe40000000040 */
[C---:B------:R-:W-:Y:S01]  /*4c70*/  FFMA R76, R121.reuse, R77, R76 ;  /* 0x0000004d794c7223 */ /* 0x040fe2000000004c */
[----:B------:R-:W4:Y:S01]  /*4c80*/  LDS R84, [R117.X4+0x16c] ;  /* 0x00016c0075547984 */ /* 0x000f220000004800 */
[C---:B------:R-:W-:Y:S02]  /*4c90*/  FFMA R72, R121.reuse, R73, R72 ;  /* 0x0000004979487223 */ /* 0x040fe40000000048 */
[C---:B------:R-:W-:Y:S01]  /*4ca0*/  FFMA R68, R121.reuse, R69, R68 ;  /* 0x0000004579447223 */ /* 0x040fe20000000044 */
[----:B------:R-:W5:Y:S01]  /*4cb0*/  LDS R119, [R117.X4+0x170] ;  /* 0x0001700075777984 */ /* 0x000f620000004800 */
[----:B------:R-:W-:-:S02]  /*4cc0*/  FFMA R80, R121, R81, R80 ;  /* 0x0000005179507223 */ /* 0x000fc40000000050 */
[----:B------:R-:W-:Y:S02]  /*4cd0*/  FFMA R88, R121, R89, R88 ;  /* 0x0000005979587223 */ /* 0x000fe40000000058 */
        /* <DEDUP_REMOVED lines=8> */
[C---:B------:R-:W-:Y:S02]  /*4d60*/  FFMA R75, R60.reuse, R75, R72 ;  /* 0x0000004b3c4b7223 */ /* 0x040fe40000000048 */
[----:B------:R-:W-:Y:S02]  /*4d70*/  FFMA R71, R60, R71, R68 ;  /* 0x000000473c477223 */ /* 0x000fe40000000044 */
[----:B0-----:R-:W-:-:S02]  /*4d80*/  FFMA R62, R121, R32, R125 ;  /* 0x00000020793e7223 */ /* 0x001fc4000000007d */
[C---:B-1----:R-:W-:Y:S02]  /*4d90*/  FFMA R64, R121.reuse, R28, R127 ;  /* 0x0000001c79407223 */ /* 0x042fe4000000007f */
[C---:B------:R-:W-:Y:S02]  /*4da0*/  FFMA R66, R121.reuse, R44, R129 ;  /* 0x0000002c79427223 */ /* 0x040fe40000000081 */
[C---:B------:R-:W-:Y:S02]  /*4db0*/  FFMA R68, R121.reuse, R56, R131 ;  /* 0x0000003879447223 */ /* 0x040fe40000000083 */
[C---:B------:R-:W-:Y:S02]  /*4dc0*/  FFMA R70, R121.reuse, R36, R133 ;  /* 0x0000002479467223 */ /* 0x040fe40000000085 */
[C---:B------:R-:W-:Y:S02]  /*4dd0*/  FFMA R72, R121.reuse, R48, R135 ;  /* 0x0000003079487223 */ /* 0x040fe40000000087 */
[----:B------:R-:W-:-:S02]  /*4de0*/  FFMA R74, R121, R52, R137 ;  /* 0x00000034794a7223 */ /* 0x000fc40000000089 */
[----:B--2---:R-:W-:Y:S02]  /*4df0*/  FFMA R76, R121, R40, R139 ;  /* 0x00000028794c7223 */ /* 0x004fe4000000008b */
[C---:B------:R-:W-:Y:S01]  /*4e00*/  FFMA R80, R60.reuse, R83, R80 ;  /* 0x000000533c507223 */ /* 0x040fe20000000050 */
[----:B------:R-:W0:Y:S01]  /*4e10*/  LDS R121, [R117.X4+0x1b0] ;  /* 0x0001b00075797984 */ /* 0x000e220000004800 */
[----:B------:R-:W-:Y:S02]  /*4e20*/  FFMA R88, R60, R91, R88 ;  /* 0x0000005b3c587223 */ /* 0x000fe40000000058 */
[----:B---3--:R-:W-:Y:S02]  /*4e30*/  FFMA R63, R32, R61, R63 ;  /* 0x0000003d203f7223 */ /* 0x008fe4000000003f */
        /* <DEDUP_REMOVED lines=9> */
[----:B------:R-:W1:Y:S01]  /*4ed0*/  LDS R28, [R117.X4+0x1c8] ;  /* 0x0001c800751c7984 */ /* 0x000e620000004800 */
[-C--:B------:R-:W-:Y:S02]  /*4ee0*/  FFMA R79, R44, R61.reuse, R79 ;  /* 0x0000003d2c4f7223 */ /* 0x080fe4000000004f */
[-C--:B------:R-:W-:Y:S02]  /*4ef0*/  FFMA R87, R56, R61.reuse, R87 ;  /* 0x0000003d38577223 */ /* 0x080fe40000000057 */
[-C--:B------:R-:W-:Y:S02]  /*4f00*/  FFMA R80, R52, R61.reuse, R80 ;  /* 0x0000003d34507223 */ /* 0x080fe40000000050 */
[----:B------:R-:W-:Y:S02]  /*4f10*/  FFMA R88, R40, R61, R88 ;  /* 0x0000003d28587223 */ /* 0x000fe40000000058 */
[C---:B------:R-:W-:Y:S01]  /*4f20*/  FFMA R123, R60.reuse, R34, R65 ;  /* 0x000000223c7b7223 */ /* 0x040fe20000000041 */
[----:B------:R-:W-:Y:S01]  /*4f30*/  LDS R40, [R117.X4+0x1cc] ;  /* 0x0001cc0075287984 */ /* 0x000fe20000004800 */
        /* <DEDUP_REMOVED lines=10> */
[C---:B----4-:R-:W-:Y:S02]  /*4fe0*/  FFMA R33, R84.reuse, R33, R63 ;  /* 0x0000002154217223 */ /* 0x050fe4000000003f */
[C---:B------:R-:W-:Y:S01]  /*4ff0*/  FFMA R32, R84.reuse, R29, R67 ;  /* 0x0000001d54207223 */ /* 0x040fe20000000043 */
[----:B------:R-:W-:Y:S01]  /*5000*/  LDS.128 R60, [R115.X4+0x4f0] ;  /* 0x0004f000733c7984 */ /* 0x000fe20000004c00 */
[C---:B------:R-:W-:Y:S02]  /*5010*/  FFMA R45, R84.reuse, R45, R79 ;  /* 0x0000002d542d7223 */ /* 0x040fe4000000004f */
[C---:B------:R-:W-:Y:S01]  /*5020*/  FFMA R57, R84.reuse, R57, R87 ;  /* 0x0000003954397223 */ /* 0x040fe20000000057 */
[----:B------:R-:W2:Y:S01]  /*5030*/  LDS R29, [R117.X4+0x1b4] ;  /* 0x0001b400751d7984 */ /* 0x000ea20000004800 */
[----:B------:R-:W-:-:S02]  /*5040*/  FFMA R36, R84, R37, R36 ;  /* 0x0000002554247223 */ /* 0x000fc40000000024 */
[C---:B------:R-:W-:Y:S01]  /*5050*/  FFMA R48, R84.reuse, R49, R48 ;  /* 0x0000003154307223 */ /* 0x040fe20000000030 */
[----:B------:R-:W3:Y:S01]  /*5060*/  LDS.128 R68, [R115.X4+0x28f0] ;  /* 0x0028f00073447984 */ /* 0x000ee20000004c00 */
[C---:B------:R-:W-:Y:S02]  /*5070*/  FFMA R53, R84.reuse, R53, R80 ;  /* 0x0000003554357223 */ /* 0x040fe40000000050 */
[----:B------:R-:W-:Y:S01]  /*5080*/  FFMA R41, R84, R41, R88 ;  /* 0x0000002954297223 */ /* 0x000fe20000000058 */
[----:B------:R-:W4:Y:S01]  /*5090*/  LDS.128 R64, [R115.X4+0x16f0] ;  /* 0x0016f00073407984 */ /* 0x000f220000004c00 */
[C---:B-----5:R-:W-:Y:S02]  /*50a0*/  FFMA R32, R119.reuse, R30, R32 ;  /* 0x0000001e77207223 */ /* 0x060fe40000000020 */
[C---:B------:R-:W-:Y:S01]  /*50b0*/  FFMA R33, R119.reuse, R34, R33 ;  /* 0x0000002277217223 */ /* 0x040fe20000000021 */
[----:B------:R-:W5:Y:S01]  /*50c0*/  LDS.128 R76, [R115.X4+0x4cf0] ;  /* 0x004cf000734c7984 */ /* 0x000f620000004c00 */
[----:B------:R-:W-:-:S02]  /*50d0*/  FFMA R41, R119, R42, R41 ;  /* 0x0000002a77297223 */ /* 0x000fc40000000029 */
[----:B------:R-:W-:Y:S01]  /*50e0*/  FFMA R57, R119, R58, R57 ;  /* 0x0000003a77397223 */ /* 0x000fe20000000039 */
[----:B------:R-:W5:Y:S01]  /*50f0*/  LDS.128 R80, [R115.X4+0x5ef0] ;  /* 0x005ef00073507984 */ /* 0x000f620000004c00 */
[CC--:B0-----:R-:W-:Y:S02]  /*5100*/  FFMA R123, R121.reuse, R35.reuse, R123 ;  /* 0x00000023797b7223 */ /* 0x0c1fe4000000007b */
[C---:B-1----:R-:W-:Y:S01]  /*5110*/  FFMA R33, R28.reuse, R35, R33 ;  /* 0x000000231c217223 */ /* 0x042fe20000000021 */
[----:B------:R-:W0:Y:S01]  /*5120*/  LDS.128 R84, [R115.X4+0x70f0] ;  /* 0x0070f00073547984 */ /* 0x000e220000004c00 */
[----:B------:R-:W-:Y:S02]  /*5130*/  FFMA R127, R121, R47, R127 ;  /* 0x0000002f797f7223 */ /* 0x000fe4000000007f */
[----:B------:R-:W-:Y:S01]  /*5140*/  FFMA R35, R28, R43, R41 ;  /* 0x0000002b1c237223 */ /* 0x000fe20000000029 */
[----:B------:R-:W1:Y:S01]  /*5150*/  LDS.128 R88, [R115.X4+0x82f0] ;  /* 0x0082f00073587984 */ /* 0x000e620000004c00 */
[----:B------:R-:W-:-:S02]  /*5160*/  FFMA R45, R119, R46, R45 ;  /* 0x0000002e772d7223 */ /* 0x000fc4000000002d */
[C---:B------:R-:W-:Y:S01]  /*5170*/  FFMA R125, R121.reuse, R31, R125 ;  /* 0x0000001f797d7223 */ /* 0x040fe2000000007d */
[----:B------:R-:W1:Y:S01]  /*5180*/  LDS R30, [R117.X4+0x1b8] ;  /* 0x0001b800751e7984 */ /* 0x000e620000004800 */
[C---:B------:R-:W-:Y:S02]  /*5190*/  FFMA R129, R121.reuse, R59, R129 ;  /* 0x0000003b79817223 */ /* 0x040fe40000000081 */
[C---:B------:R-:W-:Y:S02]  /*51a0*/  FFMA R131, R121.reuse, R39, R131 ;  /* 0x0000002779837223 */ /* 0x040fe40000000083 */
[C---:B------:R-:W-:Y:S02]  /*51b0*/  FFMA R133, R121.reuse, R51, R133 ;  /* 0x0000003379857223 */ /* 0x040fe40000000085 */
[C---:B------:R-:W-:Y:S02]  /*51c0*/  FFMA R135, R121.reuse, R55, R135 ;  /* 0x0000003779877223 */ /* 0x040fe40000000087 */
[----:B------:R-:W-:-:S02]  /*51d0*/  FFMA R137, R121, R43, R137 ;  /* 0x0000002b79897223 */ /* 0x000fc40000000089 */
[----:B------:R-:W-:Y:S02]  /*51e0*/  FFMA R57, R28, R59, R57 ;  /* 0x0000003b1c397223 */ /* 0x000fe40000000039 */
[C---:B--2---:R-:W-:Y:S02]  /*51f0*/  FFMA R123, R29.reuse, R60, R123 ;  /* 0x0000003c1d7b7223 */ /* 0x044fe4000000007b */
[----:B------:R-:W-:Y:S02]  /*5200*/  FFMA R41, R60, R40, R33 ;  /* 0x000000283c297223 */ /* 0x000fe40000000021 */
[----:B------:R-:W2:Y:S01]  /*5210*/  LDS R60, [R117.X4+0x1d0] ;  /* 0x0001d000753c7984 */ /* 0x000ea20000004800 */
[C---:B---3--:R-:W-:Y:S02]  /*5220*/  FFMA R127, R29.reuse, R68, R127 ;  /* 0x000000441d7f7223 */ /* 0x048fe4000000007f */
[----:B------:R-:W-:Y:S02]  /*5230*/  FFMA R45, R28, R47, R45 ;  /* 0x0000002f1c2d7223 */ /* 0x000fe4000000002d */
[----:B----4-:R-:W-:-:S02]  /*5240*/  FFMA R125, R29, R64, R125 ;  /* 0x000000401d7d7223 */ /* 0x010fc4000000007d */
[C---:B------:R-:W-:Y:S02]  /*5250*/  FFMA R129, R29.reuse, R72, R129 ;  /* 0x000000481d817223 */ /* 0x040fe40000000081 */
[----:B------:R-:W-:Y:S02]  /*5260*/  FFMA R44, R72, R40, R57 ;  /* 0x00000028482c7223 */ /* 0x000fe40000000039 */
[C---:B-----5:R-:W-:Y:S01]  /*5270*/  FFMA R131, R29.reuse, R76, R131 ;  /* 0x0000004c1d837223 */ /* 0x060fe20000000083 */
[----:B------:R-:W3:Y:S01]  /*5280*/  LDS R72, [R117.X4+0x1e0] ;  /* 0x0001e00075487984 */ /* 0x000ee20000004800 */
[C---:B------:R-:W-:Y:S02]  /*5290*/  FFMA R133, R29.reuse, R80, R133 ;  /* 0x000000501d857223 */ /* 0x040fe40000000085 */
[----:B0-----:R-:W-:Y:S02]  /*52a0*/  FFMA R135, R29, R84, R135 ;  /* 0x000000541d877223 */ /* 0x001fe40000000087 */
[----:B------:R-:W-:-:S02]  /*52b0*/  FFMA R31, R28, R31, R32 ;  /* 0x0000001f1c1f7223 */ /* 0x000fc40000000020 */
[----:B-1----:R-:W-:Y:S02]  /*52c0*/  FFMA R137, R29, R88, R137 ;  /* 0x000000581d897223 */ /* 0x002fe40000000089 */
[C---:B------:R-:W-:Y:S02]  /*52d0*/  FFMA R36, R119.reuse, R38, R36 ;  /* 0x0000002677247223 */ /* 0x040fe40000000024 */
[C---:B------:R-:W-:Y:S02]  /*52e0*/  FFMA R123, R30.reuse, R61, R123 ;  /* 0x0000003d1e7b7223 */ /* 0x040fe4000000007b */
[----:B------:R-:W-:Y:S02]  /*52f0*/  FFMA R127, R30, R69, R127 ;  /* 0x000000451e7f7223 */ /* 0x000fe4000000007f */
[C---:B------:R-:W-:Y:S02]  /*5300*/  FFMA R48, R119.reuse, R50, R48 ;  /* 0x0000003277307223 */ /* 0x040fe40000000030 */
[----:B------:R-:W-:-:S02]  /*5310*/  FFMA R53, R119, R54, R53 ;  /* 0x0000003677357223 */ /* 0x000fc40000000035 */
[----:B------:R-:W-:Y:S02]  /*5320*/  FFMA R43, R68, R40, R45 ;  /* 0x00000028442b7223 */ /* 0x000fe4000000002d */
[C---:B------:R-:W-:Y:S01]  /*5330*/  FFMA R125, R30.reuse, R65, R125 ;  /* 0x000000411e7d7223 */ /* 0x040fe2000000007d */
[----:B------:R-:W0:Y:S01]  /*5340*/  LDS R68, [R117.X4+0x1e4] ;  /* 0x0001e40075447984 */ /* 0x000e220000004800 */
        /* <DEDUP_REMOVED lines=11> */
[C---:B------:R-:W-:Y:S01]  /*5400*/  FFMA R125, R28.reuse, R66, R125 ;  /* 0x000000421c7d7223 */ /* 0x040fe2000000007d */
[----:B------:R-:W-:Y:S01]  /*5410*/  LDS R64, [R117.X4+0x1e8] ;  /* 0x0001e80075407984 */ /* 0x000fe20000004800 */
[C---:B------:R-:W-:Y:S02]  /*5420*/  FFMA R121, R28.reuse, R74, R129 ;  /* 0x0000004a1c797223 */ /* 0x040fe40000000081 */
[C---:B------:R-:W-:Y:S02]  /*5430*/  FFMA R123, R28.reuse, R78, R131 ;  /* 0x0000004e1c7b7223 */ /* 0x040fe40000000083 */
[C---:B------:R-:W-:Y:S02]  /*5440*/  FFMA R133, R28.reuse, R82, R133 ;  /* 0x000000521c857223 */ /* 0x040fe40000000085 */
[----:B------:R-:W-:-:S02]  /*5450*/  FFMA R127, R28, R86, R135 ;  /* 0x000000561c7f7223 */ /* 0x000fc40000000087 */
[----:B------:R-:W-:Y:S02]  /*5460*/  FFMA R119, R28, R90, R137 ;  /* 0x0000005a1c777223 */ /* 0x000fe40000000089 */
[----:B------:R-:W1:Y:S01]  /*5470*/  LDS.128 R28, [R115.X4+0x500] ;  /* 0x00050000731c7984 */ /* 0x000e620000004c00 */
[-C--:B------:R-:W-:Y:S02]  /*5480*/  FFMA R88, R88, R40.reuse, R35 ;  /* 0x0000002858587223 */ /* 0x080fe40000000023 */
[----:B------:R-:W-:Y:S01]  /*5490*/  FFMA R45, R76, R40, R39 ;  /* 0x000000284c2d7223 */ /* 0x000fe20000000027 */
[----:B------:R-:W4:Y:S01]  /*54a0*/  LDS.128 R32, [R115.X4+0x1700] ;  /* 0x0017000073207984 */ /* 0x000f220000004c00 */
[C---:B--2---:R-:W-:Y:S02]  /*54b0*/  FFMA R47, R60.reuse, R61, R41 ;  /* 0x0000003d3c2f7223 */ /* 0x044fe40000000029 */
[----:B------:R-:W-:Y:S01]  /*54c0*/  FFMA R65, R60, R65, R42 ;  /* 0x000000413c417223 */ /* 0x000fe2000000002a */
[----:B------:R-:W2:Y:S01]  /*54d0*/  LDS R76, [R117.X4+0x1f8] ;  /* 0x0001f800754c7984 */ /* 0x000ea20000004800 */
[----:B---3--:R-:W-:-:S02]  /*54e0*/  FFMA R62, R72, R62, R47 ;  /* 0x0000003e483e7223 */ /* 0x008fc4000000002f */
[-C--:B------:R-:W-:Y:S01]  /*54f0*/  FFMA R59, R40, R63.reuse, R59 ;  /* 0x0000003f283b7223 */ /* 0x080fe2000000003b */
[----:B------:R-:W3:Y:S01]  /*5500*/  LDS.128 R36, [R115.X4+0x2900] ;  /* 0x0029000073247984 */ /* 0x000ee20000004c00 */
[----:B------:R-:W-:Y:S02]  /*5510*/  FFMA R65, R72, R66, R65 ;  /* 0x0000004248417223 */ /* 0x000fe40000000041 */
[----:B0-----:R-:W-:Y:S01]  /*5520*/  FFMA R63, R68, R63, R62 ;  /* 0x0000003f443f7223 */ /* 0x001fe2000000003e */
[----:B------:R-:W-:Y:S01]  /*5530*/  LDS R61, [R117.X4+0x1fc] ;  /* 0x0001fc00753d7984 */ /* 0x000fe20000004800 */
[-C--:B------:R-:W-:Y:S02]  /*5540*/  FFMA R129, R40, R67.reuse, R125 ;  /* 0x0000004328817223 */ /* 0x080fe4000000007d */
[----:B------:R-:W-:Y:S02]  /*5550*/  FFMA R65, R68, R67, R65 ;  /* 0x0000004344417223 */ /* 0x000fe40000000041 */
[----:B------:R-:W-:-:S02]  /*5560*/  FFMA R57, R40, R71, R57 ;  /* 0x0000004728397223 */ /* 0x000fc40000000039 */
[-C--:B------:R-:W-:Y:S02]  /*5570*/  FFMA R80, R80, R40.reuse, R51 ;  /* 0x0000002850507223 */ /* 0x080fe40000000033 */
[----:B------:R-:W-:Y:S01]  /*5580*/  FFMA R84, R84, R40, R53 ;  /* 0x0000002854547223 */ /* 0x000fe20000000035 */
[----:B------:R-:W-:Y:S01]  /*5590*/  LDS.128 R48, [R115.X4+0x5f00] ;  /* 0x005f000073307984 */ /* 0x000fe20000004c00 */
[C---:B------:R-:W-:Y:S02]  /*55a0*/  FFMA R121, R40.reuse, R75, R121 ;  /* 0x0000004b28797223 */ /* 0x040fe40000000079 */
[C---:B------:R-:W-:Y:S01]  /*55b0*/  FFMA R123, R40.reuse, R79, R123 ;  /* 0x0000004f287b7223 */ /* 0x040fe2000000007b */
[----:B------:R-:W-:Y:S01]  /*55c0*/  LDS.128 R52, [R115.X4+0x7100] ;  /* 0x0071000073347984 */ /* 0x000fe20000004c00 */
[C---:B------:R-:W-:Y:S02]  /*55d0*/  FFMA R125, R40.reuse, R83, R133 ;  /* 0x00000053287d7223 */ /* 0x040fe40000000085 */
[----:B------:R-:W-:-:S02]  /*55e0*/  FFMA R127, R40, R87, R127 ;  /* 0x00000057287f7223 */ /* 0x000fc4000000007f */
[----:B------:R-:W-:Y:S02]  /*55f0*/  FFMA R119, R40, R91, R119 ;  /* 0x0000005b28777223 */ /* 0x000fe40000000077 */
[C---:B------:R-:W-:Y:S02]  /*5600*/  FFMA R69, R60.reuse, R69, R43 ;  /* 0x000000453c457223 */ /* 0x040fe4000000002b */
[C---:B------:R-:W-:Y:S01]  /*5610*/  FFMA R73, R60.reuse, R73, R44 ;  /* 0x000000493c497223 */ /* 0x040fe2000000002c */
[----:B------:R-:W0:Y:S01]  /*5620*/  LDS.128 R40, [R115.X4+0x3b00] ;  /* 0x003b000073287984 */ /* 0x000e220000004c00 */
[----:B-1----:R-:W-:Y:S02]  /*5630*/  FFMA R59, R60, R28, R59 ;  /* 0x0000001c3c3b7223 */ /* 0x002fe4000000003b */
[----:B------:R-:W-:Y:S02]  /*5640*/  FFMA R56, R28, R64, R63 ;  /* 0x000000401c387223 */ /* 0x000fe4000000003f */
[----:B----4-:R-:W-:Y:S01]  /*5650*/  FFMA R129, R60, R32, R129 ;  /* 0x000000203c817223 */ /* 0x010fe20000000081 */
[----:B------:R-:W-:Y:S01]  /*5660*/  LDS R28, [R117.X4+0x200] ;  /* 0x00020000751c7984 */ /* 0x000fe20000004800 */
[----:B------:R-:W-:-:S02]  /*5670*/  FFMA R65, R32, R64, R65 ;  /* 0x0000004020417223 */ /* 0x000fc40000000041 */
[-C--:B------:R-:W-:Y:S02]  /*5680*/  FFMA R63, R72, R29.reuse, R59 ;  /* 0x0000001d483f7223 */ /* 0x080fe4000000003b */
[----:B--2---:R-:W-:Y:S02]  /*5690*/  FFMA R32, R76, R29, R56 ;  /* 0x0000001d4c207223 */ /* 0x004fe40000000038 */
[C---:B------:R-:W-:Y:S02]  /*56a0*/  FFMA R77, R60.reuse, R77, R45 ;  /* 0x0000004d3c4d7223 */ /* 0x040fe4000000002d */
[C---:B---3--:R-:W-:Y:S01]  /*56b0*/  FFMA R29, R60.reuse, R36, R57 ;  /* 0x000000243c1d7223 */ /* 0x048fe20000000039 */
[----:B------:R-:W1:Y:S01]  /*56c0*/  LDS.128 R44, [R115.X4+0x4d00] ;  /* 0x004d0000732c7984 */ /* 0x000e620000004c00 */
[C---:B------:R-:W-:Y:S02]  /*56d0*/  FFMA R81, R60.reuse, R81, R80 ;  /* 0x000000513c517223 */ /* 0x040fe40000000050 */
[C---:B------:R-:W-:Y:S01]  /*56e0*/  FFMA R85, R60.reuse, R85, R84 ;  /* 0x000000553c557223 */ /* 0x040fe20000000054 */
[----:B------:R-:W2:Y:S01]  /*56f0*/  LDS.128 R56, [R115.X4+0x8300] ;  /* 0x0083000073387984 */ /* 0x000ea20000004c00 */
[----:B------:R-:W-:-:S02]  /*5700*/  FFMA R89, R60, R89, R88 ;  /* 0x000000593c597223 */ /* 0x000fc40000000058 */
[C---:B------:R-:W-:Y:S02]  /*5710*/  FFMA R69, R72.reuse, R70, R69 ;  /* 0x0000004648457223 */ /* 0x040fe40000000045 */
[C---:B------:R-:W-:Y:S02]  /*5720*/  FFMA R73, R72.reuse, R74, R73 ;  /* 0x0000004a48497223 */ /* 0x040fe40000000049 */
        /* <DEDUP_REMOVED lines=11> */
[----:B0-----:R-:W-:Y:S02]  /*57e0*/  FFMA R73, R40, R64, R73 ;  /* 0x0000004028497223 */ /* 0x001fe40000000049 */
[C---:B------:R-:W-:Y:S02]  /*57f0*/  FFMA R125, R60.reuse, R48, R125 ;  /* 0x000000303c7d7223 */ /* 0x040fe4000000007d */
[C---:B------:R-:W-:Y:S02]  /*5800*/  FFMA R127, R60.reuse, R52, R127 ;  /* 0x000000343c7f7223 */ /* 0x040fe4000000007f */
[C---:B------:R-:W-:Y:S02]  /*5810*/  FFMA R121, R60.reuse, R40, R121 ;  /* 0x000000283c797223 */ /* 0x040fe40000000079 */
[----:B-1----:R-:W-:-:S02]  /*5820*/  FFMA R123, R60, R44, R123 ;  /* 0x0000002c3c7b7223 */ /* 0x002fc4000000007b */
[----:B------:R-:W-:Y:S02]  /*5830*/  FFMA R77, R44, R64, R77 ;  /* 0x000000402c4d7223 */ /* 0x000fe4000000004d */
[----:B--2---:R-:W-:Y:S02]  /*5840*/  FFMA R119, R60, R56, R119 ;  /* 0x000000383c777223 */ /* 0x004fe40000000077 */
[-C--:B------:R-:W-:Y:S02]  /*5850*/  FFMA R83, R48, R64.reuse, R83 ;  /* 0x0000004030537223 */ /* 0x080fe40000000053 */
[-C--:B------:R-:W-:Y:S02]  /*5860*/  FFMA R87, R52, R64.reuse, R87 ;  /* 0x0000004034577223 */ /* 0x080fe40000000057 */
[----:B------:R-:W-:Y:S02]  /*5870*/  FFMA R91, R56, R64, R91 ;  /* 0x00000040385b7223 */ /* 0x000fe4000000005b */
[----:B------:R-:W-:-:S02]  /*5880*/  FFMA R65, R76, R33, R65 ;  /* 0x000000214c417223 */ /* 0x000fc40000000041 */
[C---:B------:R-:W-:Y:S02]  /*5890*/  FFMA R69, R76.reuse, R37, R69 ;  /* 0x000000254c457223 */ /* 0x040fe40000000045 */
[----:B------:R-:W-:Y:S02]  /*58a0*/  FFMA R73, R76, R41, R73 ;  /* 0x000000294c497223 */ /* 0x000fe40000000049 */
[C---:B------:R-:W-:Y:S02]  /*58b0*/  FFMA R123, R72.reuse, R45, R123 ;  /* 0x0000002d487b7223 */ /* 0x040fe4000000007b */
[C---:B------:R-:W-:Y:S02]  /*58c0*/  FFMA R125, R72.reuse, R49, R125 ;  /* 0x00000031487d7223 */ /* 0x040fe4000000007d */
[C---:B------:R-:W-:Y:S02]  /*58d0*/  FFMA R127, R72.reuse, R53, R127 ;  /* 0x00000035487f7223 */ /* 0x040fe4000000007f */
[----:B------:R-:W-:-:S02]  /*58e0*/  FFMA R119, R72, R57, R119 ;  /* 0x0000003948777223 */ /* 0x000fc40000000077 */
[C---:B------:R-:W-:Y:S02]  /*58f0*/  FFMA R129, R72.reuse, R33, R129 ;  /* 0x0000002148817223 */ /* 0x040fe40000000081 */
[C---:B------:R-:W-:Y:S02]  /*5900*/  FFMA R29, R72.reuse, R37, R29 ;  /* 0x00000025481d7223 */ /* 0x040fe4000000001d */
[----:B------:R-:W-:Y:S02]  /*5910*/  FFMA R121, R72, R41, R121 ;  /* 0x0000002948797223 */ /* 0x000fe40000000079 */
        /* <DEDUP_REMOVED lines=8> */
[----:B------:R-:W-:-:S02]  /*59a0*/  FFMA R123, R68, R46, R123 ;  /* 0x0000002e447b7223 */ /* 0x000fc4000000007b */
[C---:B------:R-:W-:Y:S02]  /*59b0*/  FFMA R125, R68.reuse, R50, R125 ;  /* 0x00000032447d7223 */ /* 0x040fe4000000007d */
[C---:B------:R-:W-:Y:S02]  /*59c0*/  FFMA R127, R68.reuse, R54, R127 ;  /* 0x00000036447f7223 */ /* 0x040fe4000000007f */
[C---:B------:R-:W-:Y:S02]  /*59d0*/  FFMA R119, R68.reuse, R58, R119 ;  /* 0x0000003a44777223 */ /* 0x040fe40000000077 */
[----:B------:R-:W-:Y:S02]  /*59e0*/  FFMA R32, R61, R30, R32 ;  /* 0x0000001e3d207223 */ /* 0x000fe40000000020 */
        /* <DEDUP_REMOVED lines=10> */
[----:B------:R-:W-:Y:S02]  /*5a90*/  FFMA R77, R28, R43, R73 ;  /* 0x0000002b1c4d7223 */ /* 0x000fe40000000049 */
[----:B------:R-:W-:Y:S02]  /*5aa0*/  FFMA R63, R64, R59, R119 ;  /* 0x0000003b403f7223 */ /* 0x000fe40000000077 */
[----:B------:R-:W-:Y:S02]  /*5ab0*/  FFMA R81, R28, R31, R32 ;  /* 0x0000001f1c517223 */ /* 0x000fe40000000020 */
[----:B------:R-:W-:-:S02]  /*5ac0*/  FFMA R79, R64, R35, R129 ;  /* 0x00000023404f7223 */ /* 0x000fc40000000081 */
[C---:B------:R-:W-:Y:S02]  /*5ad0*/  FFMA R83, R64.reuse, R39, R29 ;  /* 0x0000002740537223 */ /* 0x040fe4000000001d */
[C---:B------:R-:W-:Y:S02]  /*5ae0*/  FFMA R75, R64.reuse, R43, R121 ;  /* 0x0000002b404b7223 */ /* 0x040fe40000000079 */
[-C--:B------:R-:W-:Y:S02]  /*5af0*/  FFMA R67, R64, R47.reuse, R123 ;  /* 0x0000002f40437223 */ /* 0x080fe4000000007b */
[----:B------:R-:W-:Y:S02]  /*5b00*/  FFMA R69, R28, R47, R46 ;  /* 0x0000002f1c457223 */ /* 0x000fe4000000002e */
[-C--:B------:R-:W-:Y:S02]  /*5b10*/  FFMA R71, R64, R51.reuse, R125 ;  /* 0x0000003340477223 */ /* 0x080fe4000000007d */
[----:B------:R-:W-:-:S02]  /*5b20*/  FFMA R73, R28, R51, R50 ;  /* 0x000000331c497223 */ /* 0x000fc40000000032 */
[-C--:B------:R-:W-:Y:S02]  /*5b30*/  FFMA R57, R64, R55.reuse, R127 ;  /* 0x0000003740397223 */ /* 0x080fe4000000007f */
[C---:B------:R-:W-:Y:S02]  /*5b40*/  FFMA R65, R28.reuse, R55, R54 ;  /* 0x000000371c417223 */ /* 0x040fe40000000036 */
[----:B------:R-:W-:Y:S01]  /*5b50*/  FFMA R59, R28, R59, R91 ;  /* 0x0000003b1c3b7223 */ /* 0x000fe2000000005b */
[----:B------:R-:W-:Y:S01]  /*5b60*/  @P3 CALL.REL.NOINC `(.L_x_4) ;  /* 0x0000001000003944 */ /* 0x000fe20003c00000 */
[----:B------:R-:W-:Y:S05]  /*5b70*/  BRA `(.L_x_5) ;  /* 0xffffd3c000007947 */ /* 0x000fea000383ffff */
.L_x_4:
[----:B------:R-:W-:-:S04]  /*5b80*/  IADD3 R19, R19, 0x1, RZ ;  /* 0x0000000113137810 */ /* 0x000fc80007ffe0ff */
[----:B------:R-:W-:-:S13]  /*5b90*/  ISETP.GE.U32.AND P3, PT, R19, 0x10, PT ;  /* 0x000000101300780c */ /* 0x000fda0003f66070 */
[----:B------:R-:W-:Y:S01]  /*5ba0*/  @P3 CALL.REL.NOINC `(.L_x_6) ;  /* 0x0000001000003944 */ /* 0x000fe20003c00000 */
[----:B------:R-:W-:Y:S05]  /*5bb0*/  BRA `(.L_x_7) ;  /* 0xffffc09000007947 */ /* 0x000fea000383ffff */
.L_x_6:
[----:B------:R-:W0:Y:S01]  /*5bc0*/  S2R R3, SR_CTAID.X ;  /* 0x0000000000037919 */ /* 0x000e220000002500 */
[----:B------:R-:W-:-:S05]  /*5bd0*/  MOV R2, RZ ;  /* 0x000000ff00027202 */ /* 0x000fca0000000f00 */
[----:B0-----:R-:W-:-:S05]  /*5be0*/  IMAD.HI R0, R3, -0x6db6db6d, R2 ;  /* 0x9249249303007827 */ /* 0x001fca00078e0202 */
[----:B------:R-:W-:-:S04]  /*5bf0*/  SHF.R.U32.HI R5, RZ, 0x1f, R0 ;  /* 0x0000001fff057819 */ /* 0x000fc80000011600 */
[----:B------:R-:W-:-:S05]  /*5c00*/  LEA.HI.SX32 R2, R0, R5, 0x1e ;  /* 0x0000000500027211 */ /* 0x000fca00078ff2ff */
[C---:B------:R-:W-:Y:S02]  /*5c10*/  IMAD R23, R2.reuse, 0x70, R23 ;  /* 0x0000007002177824 */ /* 0x040fe400078e0217 */
[----:B------:R-:W-:Y:S02]  /*5c20*/  IMAD R2, R2, -0x7, R3 ;  /* 0xfffffff902027824 */ /* 0x000fe400078e0203 */
[----:B------:R-:W-:-:S05]  /*5c30*/  IMAD R23, R24, 0x310, R23 ;  /* 0x0000031018177824 */ /* 0x000fca00078e0217 */
[----:B------:R-:W-:-:S05]  /*5c40*/  LEA R23, R2, R23, 0x2 ;  /* 0x0000001702177211 */ /* 0x000fca00078e10ff */
[----:B------:R-:W-:-:S04]  /*5c50*/  IMAD R23, R20, 0x38, R23 ;  /* 0x0000003814177824 */ /* 0x000fc800078e0217 */
[----:B------:R-:W-:-:S05]  /*5c60*/  IMAD.WIDE R22, R23, R22, c[0x0][0x170] ;  /* 0x00005c0017167625 */ /* 0x000fca00078e0216 */
[----:B------:R-:W-:Y:S04]  /*5c70*/  STG.E [R22.64], R53 ;  /* 0x0000003516007986 */ /* 0x000fe8000c101904 */
[----:B------:R-:W-:Y:S04]  /*5c80*/  STG.E [R22.64+0xc400], R79 ;  /* 0x00c4004f16007986 */ /* 0x000fe8000c101904 */
        /* <DEDUP_REMOVED lines=13> */
[----:B------:R-:W-:Y:S01]  /*5d60*/  STG.E [R22.64+0x55c70], R59 ;  /* 0x055c703b16007986 */ /* 0x000fe2000c101904 */
[----:B------:R-:W-:Y:S05]  /*5d70*/  EXIT ;  /* 0x000000000000794d */ /* 0x000fea0003800000 */
.L_x_8:
[----:B------:R-:W-:-:S00]  /*5d80*/  BRA `(.L_x_8) ;  /* 0xfffffff000007947 */ /* 0x000fc0000383ffff */
[----:B------:R-:W-:-:S00]  /*5d90*/  NOP ;  /* 0x0000000000007918 */ /* 0x000fc00000000000 */
        /* <DEDUP_REMOVED lines=14> */
.L_x_9:


//--------------------- .nv.shared.candidate4     --------------------------
	.section	.nv.shared.candidate4,"aw",@nobits
	.align	4
.nv.shared.candidate4:
	.zero		38016
